//
// Generated by NVIDIA NVVM Compiler
//
// Compiler Build ID: CL-36424714
// Cuda compilation tools, release 13.0, V13.0.88
// Based on NVVM 20.0.0
//

.version 9.0
.target sm_100
.address_size 64

	// .globl	_Z15update_parallelPfii
.func  (.param .align 16 .b8 func_retval0[16]) __internal_trig_reduction_slowpathd
(
	.param .b64 __internal_trig_reduction_slowpathd_param_0
)
;
.global .align 8 .b8 __cudart_i2opi_d[144] = {8, 93, 141, 31, 177, 95, 251, 107, 234, 146, 82, 138, 247, 57, 7, 61, 123, 241, 229, 235, 199, 186, 39, 117, 45, 234, 95, 158, 102, 63, 70, 79, 183, 9, 203, 39, 207, 126, 54, 109, 31, 109, 10, 90, 139, 17, 47, 239, 15, 152, 5, 222, 255, 151, 248, 31, 59, 40, 249, 189, 139, 95, 132, 156, 244, 57, 83, 131, 57, 214, 145, 57, 65, 126, 95, 180, 38, 112, 156, 233, 132, 68, 187, 46, 245, 53, 130, 232, 62, 167, 41, 177, 28, 235, 29, 254, 28, 146, 209, 9, 234, 46, 73, 6, 224, 210, 77, 66, 58, 110, 36, 183, 97, 197, 187, 222, 171, 99, 81, 254, 65, 144, 67, 60, 153, 149, 98, 219, 192, 221, 52, 245, 209, 87, 39, 252, 41, 21, 68, 78, 110, 131, 249, 162};
.global .align 16 .b8 __cudart_sin_cos_coeffs[128] = {70, 210, 176, 44, 241, 229, 90, 190, 146, 227, 172, 105, 227, 29, 199, 62, 161, 98, 219, 25, 160, 1, 42, 191, 24, 8, 17, 17, 17, 17, 129, 63, 84, 85, 85, 85, 85, 85, 197, 191, 0, 0, 0, 0, 0, 0, 0, 0, 0, 0, 0, 0, 0, 0, 0, 0, 100, 129, 253, 32, 131, 255, 168, 189, 40, 133, 239, 193, 167, 238, 33, 62, 217, 230, 6, 142, 79, 126, 146, 190, 233, 188, 221, 25, 160, 1, 250, 62, 71, 93, 193, 22, 108, 193, 86, 191, 81, 85, 85, 85, 85, 85, 165, 63, 0, 0, 0, 0, 0, 0, 224, 191, 0, 0, 0, 0, 0, 0, 240, 63};

.visible .entry _Z15update_parallelPfii(
	.param .u64 .ptr .align 1 _Z15update_parallelPfii_param_0,
	.param .u32 _Z15update_parallelPfii_param_1,
	.param .u32 _Z15update_parallelPfii_param_2
)
{
	.reg .pred 	%p<14>;
	.reg .b32 	%r<28>;
	.reg .b32 	%f<27>;
	.reg .b64 	%rd<11>;
	.reg .b64 	%fd<52>;

	ld.param.u64 	%rd2, [_Z15update_parallelPfii_param_0];
	ld.param.u32 	%r13, [_Z15update_parallelPfii_param_1];
	ld.param.u32 	%r14, [_Z15update_parallelPfii_param_2];
	cvta.to.global.u64 	%rd1, %rd2;
	mov.u32 	%r15, %ctaid.x;
	mov.u32 	%r16, %ntid.x;
	mov.u32 	%r17, %tid.x;
	mad.lo.s32 	%r1, %r15, %r16, %r17;
	cvt.rn.f32.u32 	%f13, %r1;
	add.s32 	%r2, %r14, -1;
	cvt.rn.f32.s32 	%f14, %r2;
	div.rn.f32 	%f15, %f13, %f14;
	cvt.f64.f32 	%fd7, %f15;
	mul.f64 	%fd1, %fd7, 0d401921FB53C8D4F1;
	abs.f64 	%fd2, %fd1;
	setp.neu.f64 	%p1, %fd2, 0d7FF0000000000000;
	@%p1 bra 	$L__BB0_2;
	mov.f64 	%fd13, 0d0000000000000000;
	mul.rn.f64 	%fd51, %fd1, %fd13;
	mov.b32 	%r25, 0;
	bra.uni 	$L__BB0_4;
$L__BB0_2:
	mul.f64 	%fd8, %fd1, 0d3FE45F306DC9C883;
	cvt.rni.s32.f64 	%r25, %fd8;
	cvt.rn.f64.s32 	%fd9, %r25;
	fma.rn.f64 	%fd10, %fd9, 0dBFF921FB54442D18, %fd1;
	fma.rn.f64 	%fd11, %fd9, 0dBC91A62633145C00, %fd10;
	fma.rn.f64 	%fd51, %fd9, 0dB97B839A252049C0, %fd11;
	setp.ltu.f64 	%p2, %fd2, 0d41E0000000000000;
	@%p2 bra 	$L__BB0_4;
	{ // callseq 0, 0
	.param .b64 param0;
	st.param.f64 	[param0], %fd1;
	.param .align 16 .b8 retval0[16];
	call.uni (retval0), 
	__internal_trig_reduction_slowpathd, 
	(
	param0
	);
	ld.param.f64 	%fd51, [retval0];
	ld.param.b32 	%r25, [retval0+8];
	} // callseq 0
$L__BB0_4:
	shl.b32 	%r20, %r25, 6;
	cvt.u64.u32 	%rd3, %r20;
	and.b64  	%rd4, %rd3, 64;
	mov.u64 	%rd5, __cudart_sin_cos_coeffs;
	add.s64 	%rd6, %rd5, %rd4;
	mul.rn.f64 	%fd14, %fd51, %fd51;
	and.b32  	%r21, %r25, 1;
	setp.eq.b32 	%p3, %r21, 1;
	selp.f64 	%fd15, 0dBDA8FF8320FD8164, 0d3DE5DB65F9785EBA, %p3;
	ld.global.nc.v2.f64 	{%fd16, %fd17}, [%rd6];
	fma.rn.f64 	%fd18, %fd15, %fd14, %fd16;
	fma.rn.f64 	%fd19, %fd18, %fd14, %fd17;
	ld.global.nc.v2.f64 	{%fd20, %fd21}, [%rd6+16];
	fma.rn.f64 	%fd22, %fd19, %fd14, %fd20;
	fma.rn.f64 	%fd23, %fd22, %fd14, %fd21;
	ld.global.nc.v2.f64 	{%fd24, %fd25}, [%rd6+32];
	fma.rn.f64 	%fd26, %fd23, %fd14, %fd24;
	fma.rn.f64 	%fd27, %fd26, %fd14, %fd25;
	fma.rn.f64 	%fd28, %fd27, %fd51, %fd51;
	fma.rn.f64 	%fd29, %fd27, %fd14, 0d3FF0000000000000;
	selp.f64 	%fd30, %fd29, %fd28, %p3;
	and.b32  	%r22, %r25, 2;
	setp.eq.s32 	%p4, %r22, 0;
	mov.f64 	%fd31, 0d0000000000000000;
	sub.f64 	%fd32, %fd31, %fd30;
	selp.f64 	%fd33, %fd30, %fd32, %p4;
	cvt.rn.f32.f64 	%f26, %fd33;
	setp.lt.s32 	%p5, %r13, 1;
	@%p5 bra 	$L__BB0_11;
	and.b32  	%r6, %r13, 3;
	setp.lt.u32 	%p6, %r13, 4;
	mov.f32 	%f22, %f26;
	@%p6 bra 	$L__BB0_8;
	and.b32  	%r23, %r13, 2147483644;
	neg.s32 	%r26, %r23;
	mov.f32 	%f22, %f26;
$L__BB0_7:
	cvt.f64.f32 	%fd34, %f26;
	mul.f64 	%fd35, %fd34, 0d3FFD1EB851EB851F;
	cvt.f64.f32 	%fd36, %f22;
	sub.f64 	%fd37, %fd35, %fd36;
	cvt.rn.f32.f64 	%f17, %fd37;
	cvt.f64.f32 	%fd38, %f17;
	mul.f64 	%fd39, %fd38, 0d3FFD1EB851EB851F;
	sub.f64 	%fd40, %fd39, %fd34;
	cvt.rn.f32.f64 	%f18, %fd40;
	cvt.f64.f32 	%fd41, %f18;
	mul.f64 	%fd42, %fd41, 0d3FFD1EB851EB851F;
	sub.f64 	%fd43, %fd42, %fd38;
	cvt.rn.f32.f64 	%f22, %fd43;
	cvt.f64.f32 	%fd44, %f22;
	mul.f64 	%fd45, %fd44, 0d3FFD1EB851EB851F;
	sub.f64 	%fd46, %fd45, %fd41;
	cvt.rn.f32.f64 	%f26, %fd46;
	add.s32 	%r26, %r26, 4;
	setp.ne.s32 	%p7, %r26, 0;
	@%p7 bra 	$L__BB0_7;
$L__BB0_8:
	setp.eq.s32 	%p8, %r6, 0;
	@%p8 bra 	$L__BB0_11;
	neg.s32 	%r27, %r6;
$L__BB0_10:
	.pragma "nounroll";
	mov.f32 	%f10, %f26;
	cvt.f64.f32 	%fd47, %f10;
	mul.f64 	%fd48, %fd47, 0d3FFD1EB851EB851F;
	cvt.f64.f32 	%fd49, %f22;
	sub.f64 	%fd50, %fd48, %fd49;
	cvt.rn.f32.f64 	%f26, %fd50;
	add.s32 	%r27, %r27, 1;
	setp.ne.s32 	%p9, %r27, 0;
	mov.f32 	%f22, %f10;
	@%p9 bra 	$L__BB0_10;
$L__BB0_11:
	setp.ne.s32 	%p10, %r1, 0;
	setp.ne.s32 	%p11, %r1, %r2;
	and.pred  	%p12, %p10, %p11;
	@%p12 bra 	$L__BB0_13;
	mul.wide.u32 	%rd9, %r1, 4;
	add.s64 	%rd10, %rd1, %rd9;
	mov.b32 	%r24, 0;
	st.global.u32 	[%rd10], %r24;
	bra.uni 	$L__BB0_15;
$L__BB0_13:
	setp.ge.u32 	%p13, %r1, %r2;
	@%p13 bra 	$L__BB0_15;
	mul.wide.u32 	%rd7, %r1, 4;
	add.s64 	%rd8, %rd1, %rd7;
	st.global.f32 	[%rd8], %f26;
$L__BB0_15:
	ret;

}
.func  (.param .align 16 .b8 func_retval0[16]) __internal_trig_reduction_slowpathd(
	.param .b64 __internal_trig_reduction_slowpathd_param_0
)
{
	.local .align 8 .b8 	__local_depot1[40];
	.reg .b64 	%SP;
	.reg .b64 	%SPL;
	.reg .pred 	%p<10>;
	.reg .b32 	%r<47>;
	.reg .b64 	%rd<74>;
	.reg .b64 	%fd<5>;

	mov.u64 	%SPL, __local_depot1;
	ld.param.f64 	%fd4, [__internal_trig_reduction_slowpathd_param_0];
	add.u64 	%rd1, %SPL, 0;
	{
	.reg .b32 %temp; 
	mov.b64 	{%temp, %r1}, %fd4;
	}
	shr.u32 	%r2, %r1, 20;
	and.b32  	%r3, %r2, 2047;
	setp.eq.s32 	%p1, %r3, 2047;
	mov.b32 	%r46, 0;
	@%p1 bra 	$L__BB1_9;
	add.s32 	%r20, %r3, -1024;
	mov.b64 	%rd20, %fd4;
	shl.b64 	%rd2, %rd20, 11;
	shr.u32 	%r4, %r20, 6;
	sub.s32 	%r45, 15, %r4;
	sub.s32 	%r21, 19, %r4;
	setp.lt.u32 	%p2, %r20, 128;
	selp.b32 	%r6, 18, %r21, %p2;
	setp.ge.s32 	%p3, %r45, %r6;
	mov.b64 	%rd70, 0;
	@%p3 bra 	$L__BB1_4;
	add.s32 	%r23, %r6, %r4;
	neg.s32 	%r43, %r23;
	or.b64  	%rd3, %rd2, -9223372036854775808;
	mov.b64 	%rd70, 0;
	mov.b32 	%r42, 0;
	mov.u64 	%rd25, __cudart_i2opi_d;
	mov.u32 	%r44, %r45;
$L__BB1_3:
	.pragma "nounroll";
	mul.wide.s32 	%rd22, %r42, 8;
	add.s64 	%rd23, %rd1, %rd22;
	mul.wide.s32 	%rd24, %r44, 8;
	add.s64 	%rd26, %rd25, %rd24;
	ld.global.nc.u64 	%rd27, [%rd26];
	{
	.reg .u32 %r0, %r1, %r2, %r3, %alo, %ahi, %blo, %bhi, %clo, %chi;
	mov.b64 	{%alo,%ahi}, %rd27;
	mov.b64 	{%blo,%bhi}, %rd3;
	mov.b64 	{%clo,%chi}, %rd70;
	mad.lo.cc.u32 	%r0, %alo, %blo, %clo;
	madc.hi.cc.u32 	%r1, %alo, %blo, %chi;
	madc.hi.u32 	%r2, %alo, %bhi, 0;
	mad.lo.cc.u32 	%r1, %alo, %bhi, %r1;
	madc.hi.cc.u32 	%r2, %ahi, %blo, %r2;
	madc.hi.u32 	%r3, %ahi, %bhi, 0;
	mad.lo.cc.u32 	%r1, %ahi, %blo, %r1;
	madc.lo.cc.u32 	%r2, %ahi, %bhi, %r2;
	addc.u32 	%r3, %r3, 0;
	mov.b64 	%rd28, {%r0,%r1};
	mov.b64 	%rd70, {%r2,%r3};
	}
	st.local.u64 	[%rd23], %rd28;
	add.s32 	%r44, %r44, 1;
	add.s32 	%r43, %r43, 1;
	add.s32 	%r42, %r42, 1;
	setp.ne.s32 	%p4, %r43, -15;
	mov.u32 	%r45, %r6;
	@%p4 bra 	$L__BB1_3;
$L__BB1_4:
	cvt.s64.s32 	%rd29, %r45;
	cvt.u64.u32 	%rd30, %r4;
	add.s64 	%rd31, %rd30, %rd29;
	shl.b64 	%rd32, %rd31, 3;
	add.s64 	%rd33, %rd1, %rd32;
	st.local.u64 	[%rd33+-120], %rd70;
	and.b32  	%r15, %r2, 63;
	ld.local.u64 	%rd72, [%rd1+16];
	ld.local.u64 	%rd71, [%rd1+24];
	setp.eq.s32 	%p5, %r15, 0;
	@%p5 bra 	$L__BB1_6;
	shl.b64 	%rd34, %rd71, %r15;
	shr.u64 	%rd35, %rd72, 1;
	xor.b32  	%r24, %r15, 63;
	shr.u64 	%rd36, %rd35, %r24;
	or.b64  	%rd71, %rd34, %rd36;
	ld.local.u64 	%rd37, [%rd1+8];
	shl.b64 	%rd38, %rd72, %r15;
	shr.u64 	%rd39, %rd37, 1;
	shr.u64 	%rd40, %rd39, %r24;
	or.b64  	%rd72, %rd38, %rd40;
$L__BB1_6:
	and.b32  	%r25, %r1, -2147483648;
	shr.u64 	%rd41, %rd71, 62;
	cvt.u32.u64 	%r26, %rd41;
	mov.b64 	{%r27, %r28}, %rd71;
	mov.b64 	{%r29, %r30}, %rd72;
	shf.l.wrap.b32 	%r31, %r30, %r27, 2;
	shf.l.wrap.b32 	%r32, %r27, %r28, 2;
	mov.b64 	%rd42, {%r31, %r32};
	shl.b64 	%rd43, %rd72, 2;
	shr.u64 	%rd44, %rd42, 63;
	cvt.u32.u64 	%r33, %rd44;
	add.s32 	%r34, %r33, %r26;
	setp.eq.s32 	%p6, %r25, 0;
	neg.s32 	%r35, %r34;
	selp.b32 	%r46, %r34, %r35, %p6;
	setp.gt.s64 	%p7, %rd42, -1;
	mov.b64 	%rd45, 0;
	{
	.reg .u32 %r0, %r1, %r2, %r3, %a0, %a1, %a2, %a3, %b0, %b1, %b2, %b3;
	mov.b64 	{%a0,%a1}, %rd45;
	mov.b64 	{%a2,%a3}, %rd45;
	mov.b64 	{%b0,%b1}, %rd43;
	mov.b64 	{%b2,%b3}, %rd42;
	sub.cc.u32 	%r0, %a0, %b0;
	subc.cc.u32 	%r1, %a1, %b1;
	subc.cc.u32 	%r2, %a2, %b2;
	subc.u32 	%r3, %a3, %b3;
	mov.b64 	%rd46, {%r0,%r1};
	mov.b64 	%rd47, {%r2,%r3};
	}
	xor.b32  	%r36, %r25, -2147483648;
	selp.b64 	%rd73, %rd42, %rd47, %p7;
	selp.b64 	%rd14, %rd43, %rd46, %p7;
	selp.b32 	%r17, %r25, %r36, %p7;
	clz.b64 	%r37, %rd73;
	cvt.u64.u32 	%rd15, %r37;
	setp.eq.s32 	%p8, %r37, 0;
	@%p8 bra 	$L__BB1_8;
	cvt.u32.u64 	%r38, %rd15;
	and.b32  	%r39, %r38, 63;
	shl.b64 	%rd48, %rd73, %r39;
	shr.u64 	%rd49, %rd14, 1;
	not.b32 	%r40, %r38;
	and.b32  	%r41, %r40, 63;
	shr.u64 	%rd50, %rd49, %r41;
	or.b64  	%rd73, %rd48, %rd50;
$L__BB1_8:
	mov.b64 	%rd51, -3958705157555305931;
	{
	.reg .u32 %r0, %r1, %r2, %r3, %alo, %ahi, %blo, %bhi;
	mov.b64 	{%alo,%ahi}, %rd73;
	mov.b64 	{%blo,%bhi}, %rd51;
	mul.lo.u32 	%r0, %alo, %blo;
	mul.hi.u32 	%r1, %alo, %blo;
	mad.lo.cc.u32 	%r1, %alo, %bhi, %r1;
	madc.hi.u32 	%r2, %alo, %bhi, 0;
	mad.lo.cc.u32 	%r1, %ahi, %blo, %r1;
	madc.hi.cc.u32 	%r2, %ahi, %blo, %r2;
	madc.hi.u32 	%r3, %ahi, %bhi, 0;
	mad.lo.cc.u32 	%r2, %ahi, %bhi, %r2;
	addc.u32 	%r3, %r3, 0;
	mov.b64 	%rd52, {%r0,%r1};
	mov.b64 	%rd53, {%r2,%r3};
	}
	setp.gt.s64 	%p9, %rd53, 0;
	{
	.reg .u32 %r0, %r1, %r2, %r3, %a0, %a1, %a2, %a3, %b0, %b1, %b2, %b3;
	mov.b64 	{%a0,%a1}, %rd52;
	mov.b64 	{%a2,%a3}, %rd53;
	mov.b64 	{%b0,%b1}, %rd52;
	mov.b64 	{%b2,%b3}, %rd53;
	add.cc.u32 	%r0, %a0, %b0;
	addc.cc.u32 	%r1, %a1, %b1;
	addc.cc.u32 	%r2, %a2, %b2;
	addc.u32 	%r3, %a3, %b3;
	mov.b64 	%rd54, {%r0,%r1};
	mov.b64 	%rd55, {%r2,%r3};
	}
	selp.b64 	%rd56, %rd55, %rd53, %p9;
	selp.s64 	%rd57, -1, 0, %p9;
	sub.s64 	%rd58, %rd57, %rd15;
	cvt.u64.u32 	%rd59, %r17;
	shl.b64 	%rd60, %rd59, 32;
	add.s64 	%rd61, %rd56, 1;
	shr.u64 	%rd62, %rd61, 10;
	add.s64 	%rd63, %rd62, 1;
	shr.u64 	%rd64, %rd63, 1;
	shl.b64 	%rd65, %rd58, 52;
	add.s64 	%rd66, %rd65, %rd64;
	add.s64 	%rd67, %rd66, 4602678819172646912;
	or.b64  	%rd68, %rd67, %rd60;
	mov.b64 	%fd4, %rd68;
$L__BB1_9:
	st.param.f64 	[func_retval0], %fd4;
	st.param.b32 	[func_retval0+8], %r46;
	ret;

}


// ===== COMPILED SASS (sm_100) =====

	.target	sm_100

	.elftype	@"ET_EXEC"


//--------------------- .note.nv.tkinfo           --------------------------
	.section	.note.nv.tkinfo,"",@"SHT_NOTE"
	.sectionflags	@"SHF_NOTE_NV_TKINFO"
	.tkinfo
        /*0018*/ 	.word	0x00000002
        /*0030*/ 	.string	""
        /*0030*/ 	.string	"ptxas"
        /*0030*/ 	.string	"Cuda compilation tools, release 13.0, V13.0.88"
        /*0030*/ 	.string	"Build cuda_13.0.r13.0/compiler.36424714_0"
        /*0030*/ 	.string	"-arch sm_100 -m 64 "



//--------------------- .note.nv.cuinfo           --------------------------
	.section	.note.nv.cuinfo,"",@"SHT_NOTE"
	.sectionflags	@"SHF_NOTE_NV_CUINFO"
        /*0018*/ 	.short	0x0002
        /*001a*/ 	.short	0x0064
        /*001c*/ 	.short	0x0082
	.zero		2


//--------------------- .nv.info                  --------------------------
	.section	.nv.info,"",@"SHT_CUDA_INFO"
	.align	4


	//----- nvinfo : EIATTR_REGCOUNT
	.align		4
        /*0000*/ 	.byte	0x04, 0x2f
        /*0002*/ 	.short	(.L_3 - .L_2)
	.align		4
.L_2:
        /*0004*/ 	.word	index@(_Z15update_parallelPfii)
        /*0008*/ 	.word	0x0000001c


	//----- nvinfo : EIATTR_FRAME_SIZE
	.align		4
.L_3:
        /*000c*/ 	.byte	0x04, 0x11
        /*000e*/ 	.short	(.L_5 - .L_4)
	.align		4
.L_4:
        /*0010*/ 	.word	index@($_Z15update_parallelPfii$__internal_trig_reduction_slowpathd)
        /*0014*/ 	.word	0x00000028


	//----- nvinfo : EIATTR_FRAME_SIZE
	.align		4
.L_5:
        /*0018*/ 	.byte	0x04, 0x11
        /*001a*/ 	.short	(.L_7 - .L_6)
	.align		4
.L_6:
        /*001c*/ 	.word	index@($__internal_0_$__cuda_sm3x_div_rn_noftz_f32_slowpath)
        /*0020*/ 	.word	0x00000028


	//----- nvinfo : EIATTR_FRAME_SIZE
	.align		4
.L_7:
        /*0024*/ 	.byte	0x04, 0x11
        /*0026*/ 	.short	(.L_9 - .L_8)
	.align		4
.L_8:
        /*0028*/ 	.word	index@(_Z15update_parallelPfii)
        /*002c*/ 	.word	0x00000028


	//----- nvinfo : EIATTR_MIN_STACK_SIZE
	.align		4
.L_9:
        /*0030*/ 	.byte	0x04, 0x12
        /*0032*/ 	.short	(.L_11 - .L_10)
	.align		4
.L_10:
        /*0034*/ 	.word	index@(_Z15update_parallelPfii)
        /*0038*/ 	.word	0x00000028
.L_11:


//--------------------- .nv.compat                --------------------------
	.section	.nv.compat,"",@"SHT_CUDA_COMPAT_INFO"
	.align	4
        /*0000*/ 	.byte	0x02, 0x09, 0x00, 0x00, 0x02, 0x02, 0x01, 0x00, 0x02, 0x05, 0x05, 0x00, 0x03, 0x07, 0x01, 0x01
        /*0010*/ 	.byte	0x02, 0x03, 0x00, 0x00, 0x02, 0x06, 0x01, 0x00, 0x04, 0x0b, 0x08, 0x00, 0x01, 0x00, 0x00, 0x00
        /*0020*/ 	.byte	0x00, 0x00, 0x00, 0x00


//--------------------- .nv.info._Z15update_parallelPfii --------------------------
	.section	.nv.info._Z15update_parallelPfii,"",@"SHT_CUDA_INFO"
	.sectionflags	@""
	.align	4


	//----- nvinfo : EIATTR_CUDA_API_VERSION
	.align		4
        /*0000*/ 	.byte	0x04, 0x37
        /*0002*/ 	.short	(.L_13 - .L_12)
.L_12:
        /*0004*/ 	.word	0x00000082


	//----- nvinfo : EIATTR_KPARAM_INFO
	.align		4
.L_13:
        /*0008*/ 	.byte	0x04, 0x17
        /*000a*/ 	.short	(.L_15 - .L_14)
.L_14:
        /*000c*/ 	.word	0x00000000
        /*0010*/ 	.short	0x0002
        /*0012*/ 	.short	0x000c
        /*0014*/ 	.byte	0x00, 0xf0, 0x11, 0x00


	//----- nvinfo : EIATTR_KPARAM_INFO
	.align		4
.L_15:
        /*0018*/ 	.byte	0x04, 0x17
        /*001a*/ 	.short	(.L_17 - .L_16)
.L_16:
        /*001c*/ 	.word	0x00000000
        /*0020*/ 	.short	0x0001
        /*0022*/ 	.short	0x0008
        /*0024*/ 	.byte	0x00, 0xf0, 0x11, 0x00


	//----- nvinfo : EIATTR_KPARAM_INFO
	.align		4
.L_17:
        /*0028*/ 	.byte	0x04, 0x17
        /*002a*/ 	.short	(.L_19 - .L_18)
.L_18:
        /*002c*/ 	.word	0x00000000
        /*0030*/ 	.short	0x0000
        /*0032*/ 	.short	0x0000
        /*0034*/ 	.byte	0x00, 0xf5, 0x21, 0x00


	//----- nvinfo : EIATTR_SPARSE_MMA_MASK
	.align		4
.L_19:
        /*0038*/ 	.byte	0x03, 0x50
        /*003a*/ 	.short	0x0000


	//----- nvinfo : EIATTR_MAXREG_COUNT
	.align		4
        /*003c*/ 	.byte	0x03, 0x1b
        /*003e*/ 	.short	0x00ff


	//----- nvinfo : EIATTR_MERCURY_ISA_VERSION
	.align		4
        /*0040*/ 	.byte	0x03, 0x5f
        /*0042*/ 	.short	0x0101


	//----- nvinfo : EIATTR_VRC_CTA_INIT_COUNT
	.align		4
        /*0044*/ 	.byte	0x02, 0x4a
	.zero		1
	.zero		1


	//----- nvinfo : EIATTR_EXIT_INSTR_OFFSETS
	.align		4
        /*0048*/ 	.byte	0x04, 0x1c
        /*004a*/ 	.short	(.L_21 - .L_20)


	//   ....[0]....
.L_20:
        /*004c*/ 	.word	0x00000df0


	//   ....[1]....
        /*0050*/ 	.word	0x00000e10


	//   ....[2]....
        /*0054*/ 	.word	0x00000e50


	//----- nvinfo : EIATTR_CRS_STACK_SIZE
	.align		4
.L_21:
        /*0058*/ 	.byte	0x04, 0x1e
        /*005a*/ 	.short	(.L_23 - .L_22)
.L_22:
        /*005c*/ 	.word	0x00000000


	//----- nvinfo : EIATTR_CBANK_PARAM_SIZE
	.align		4
.L_23:
        /*0060*/ 	.byte	0x03, 0x19
        /*0062*/ 	.short	0x0010


	//----- nvinfo : EIATTR_PARAM_CBANK
	.align		4
        /*0064*/ 	.byte	0x04, 0x0a
        /*0066*/ 	.short	(.L_25 - .L_24)
	.align		4
.L_24:
        /*0068*/ 	.word	index@(.nv.constant0._Z15update_parallelPfii)
        /*006c*/ 	.short	0x0380
        /*006e*/ 	.short	0x0010


	//----- nvinfo : EIATTR_SW_WAR
	.align		4
.L_25:
        /*0070*/ 	.byte	0x04, 0x36
        /*0072*/ 	.short	(.L_27 - .L_26)
.L_26:
        /*0074*/ 	.word	0x00000008
.L_27:


//--------------------- .nv.callgraph             --------------------------
	.section	.nv.callgraph,"",@"SHT_CUDA_CALLGRAPH"
	.align	4
	.sectionentsize	8
	.align		4
        /*0000*/ 	.word	0x00000000
	.align		4
        /*0004*/ 	.word	0xffffffff
	.align		4
        /*0008*/ 	.word	0x00000000
	.align		4
        /*000c*/ 	.word	0xfffffffe
	.align		4
        /*0010*/ 	.word	0x00000000
	.align		4
        /*0014*/ 	.word	0xfffffffd
	.align		4
        /*0018*/ 	.word	0x00000000
	.align		4
        /*001c*/ 	.word	0xfffffffc


//--------------------- .nv.constant4             --------------------------
	.section	.nv.constant4,"a",@progbits
	.align	8
	.align		8
.nv.constant4:
        /*0000*/ 	.dword	__cudart_i2opi_d
	.align		8
        /*0008*/ 	.dword	__cudart_sin_cos_coeffs


//--------------------- .text._Z15update_parallelPfii --------------------------
	.section	.text._Z15update_parallelPfii,"ax",@progbits
	.align	128
        .global         _Z15update_parallelPfii
        .type           _Z15update_parallelPfii,@function
        .size           _Z15update_parallelPfii,(.L_x_31 - _Z15update_parallelPfii)
        .other          _Z15update_parallelPfii,@"STO_CUDA_ENTRY STV_DEFAULT"
_Z15update_parallelPfii:
.text._Z15update_parallelPfii:
[----:B------:R-:W0:Y:S01]  /*0000*/  LDC R1, c[0x0][0x37c] ;  /* 0x0000df00ff017b82 */ /* 0x000e220000000800 */
[----:B------:R-:W1:Y:S01]  /*0010*/  LDCU UR4, c[0x0][0x38c] ;  /* 0x00007180ff0477ac */ /* 0x000e620008000800 */
[----:B------:R-:W2:Y:S06]  /*0020*/  S2R R5, SR_TID.X ;  /* 0x0000000000057919 */ /* 0x000eac0000002100 */
[----:B------:R-:W2:Y:S01]  /*0030*/  S2UR UR5, SR_CTAID.X ;  /* 0x00000000000579c3 */ /* 0x000ea20000002500 */
[----:B------:R-:W-:Y:S01]  /*0040*/  BSSY.RECONVERGENT B0, `(.L_x_0) ;  /* 0x0000012000007945 */ /* 0x000fe20003800200 */
[----:B0-----:R-:W-:-:S06]  /*0050*/  VIADD R1, R1, 0xffffffd8 ;  /* 0xffffffd801017836 */ /* 0x001fcc0000000000 */
[----:B------:R-:W2:Y:S01]  /*0060*/  LDC R10, c[0x0][0x360] ;  /* 0x0000d800ff0a7b82 */ /* 0x000ea20000000800 */
[----:B-1----:R-:W-:-:S06]  /*0070*/  UIADD3 UR4, UPT, UPT, UR4, -0x1, URZ ;  /* 0xffffffff04047890 */ /* 0x002fcc000fffe0ff */
[----:B------:R-:W-:-:S04]  /*0080*/  I2FP.F32.S32 R3, UR4 ;  /* 0x0000000400037c45 */ /* 0x000fc80008201400 */
[----:B------:R-:W0:Y:S01]  /*0090*/  MUFU.RCP R2, R3 ;  /* 0x0000000300027308 */ /* 0x000e220000001000 */
[----:B--2---:R-:W-:-:S05]  /*00a0*/  IMAD R10, R10, UR5, R5 ;  /* 0x000000050a0a7c24 */ /* 0x004fca000f8e0205 */
[----:B------:R-:W-:-:S04]  /*00b0*/  I2FP.F32.U32 R0, R10 ;  /* 0x0000000a00007245 */ /* 0x000fc80000201000 */
[----:B------:R-:W1:Y:S01]  /*00c0*/  FCHK P0, R0, R3 ;  /* 0x0000000300007302 */ /* 0x000e620000000000 */
[----:B0-----:R-:W-:-:S04]  /*00d0*/  FFMA R5, -R3, R2, 1 ;  /* 0x3f80000003057423 */ /* 0x001fc80000000102 */
[----:B------:R-:W-:-:S04]  /*00e0*/  FFMA R5, R2, R5, R2 ;  /* 0x0000000502057223 */ /* 0x000fc80000000002 */
[----:B------:R-:W-:-:S04]  /*00f0*/  FFMA R2, R0, R5, RZ ;  /* 0x0000000500027223 */ /* 0x000fc800000000ff */
[----:B------:R-:W-:-:S04]  /*0100*/  FFMA R4, -R3, R2, R0 ;  /* 0x0000000203047223 */ /* 0x000fc80000000100 */
[----:B------:R-:W-:Y:S01]  /*0110*/  FFMA R4, R5, R4, R2 ;  /* 0x0000000405047223 */ /* 0x000fe20000000002 */
[----:B-1----:R-:W-:Y:S06]  /*0120*/  @!P0 BRA `(.L_x_1) ;  /* 0x00000000000c8947 */ /* 0x002fec0003800000 */
[----:B------:R-:W-:-:S07]  /*0130*/  MOV R2, 0x150 ;  /* 0x0000015000027802 */ /* 0x000fce0000000f00 */
[----:B------:R-:W-:Y:S05]  /*0140*/  CALL.REL.NOINC `($__internal_0_$__cuda_sm3x_div_rn_noftz_f32_slowpath) ;  /* 0x0000000c00447944 */ /* 0x000fea0003c00000 */
[----:B------:R-:W-:-:S07]  /*0150*/  IMAD.MOV.U32 R4, RZ, RZ, R0 ;  /* 0x000000ffff047224 */ /* 0x000fce00078e0000 */
.L_x_1:
[----:B------:R-:W-:Y:S05]  /*0160*/  BSYNC.RECONVERGENT B0 ;  /* 0x0000000000007941 */ /* 0x000fea0003800200 */
.L_x_0:
[----:B------:R-:W0:Y:S01]  /*0170*/  F2F.F64.F32 R16, R4 ;  /* 0x0000000400107310 */ /* 0x000e220000201800 */
[----:B------:R-:W-:Y:S01]  /*0180*/  UMOV UR6, 0x53c8d4f1 ;  /* 0x53c8d4f100067882 */ /* 0x000fe20000000000 */
[----:B------:R-:W-:Y:S01]  /*0190*/  UMOV UR7, 0x401921fb ;  /* 0x401921fb00077882 */ /* 0x000fe20000000000 */
[----:B------:R-:W1:Y:S01]  /*01a0*/  LDCU.64 UR8, c[0x0][0x358] ;  /* 0x00006b00ff0877ac */ /* 0x000e620008000a00 */
[----:B------:R-:W-:Y:S01]  /*01b0*/  BSSY.RECONVERGENT B0, `(.L_x_2) ;  /* 0x0000018000007945 */ /* 0x000fe20003800200 */
[----:B0-----:R-:W-:-:S08]  /*01c0*/  DMUL R16, R16, UR6 ;  /* 0x0000000610107c28 */ /* 0x001fd00008000000 */
[----:B------:R-:W-:-:S14]  /*01d0*/  DSETP.NEU.AND P0, PT, |R16|, +INF , PT ;  /* 0x7ff000001000742a */ /* 0x000fdc0003f0d200 */
[----:B------:R-:W-:Y:S01]  /*01e0*/  @!P0 DMUL R2, RZ, R16 ;  /* 0x00000010ff028228 */ /* 0x000fe20000000000 */
[----:B------:R-:W-:Y:S01]  /*01f0*/  @!P0 IMAD.MOV.U32 R0, RZ, RZ, RZ ;  /* 0x000000ffff008224 */ /* 0x000fe200078e00ff */
[----:B-1----:R-:W-:Y:S09]  /*0200*/  @!P0 BRA `(.L_x_3) ;  /* 0x0000000000488947 */ /* 0x002ff20003800000 */
[----:B------:R-:W-:Y:S01]  /*0210*/  UMOV UR6, 0x6dc9c883 ;  /* 0x6dc9c88300067882 */ /* 0x000fe20000000000 */
[----:B------:R-:W-:Y:S01]  /*0220*/  UMOV UR7, 0x3fe45f30 ;  /* 0x3fe45f3000077882 */ /* 0x000fe20000000000 */
[C---:B------:R-:W-:Y:S02]  /*0230*/  DSETP.GE.AND P0, PT, |R16|.reuse, 2.14748364800000000000e+09, PT ;  /* 0x41e000001000742a */ /* 0x040fe40003f06200 */
[----:B------:R-:W-:Y:S01]  /*0240*/  DMUL R4, R16, UR6 ;  /* 0x0000000610047c28 */ /* 0x000fe20008000000 */
[----:B------:R-:W-:Y:S01]  /*0250*/  UMOV UR6, 0x54442d18 ;  /* 0x54442d1800067882 */ /* 0x000fe20000000000 */
[----:B------:R-:W-:-:S04]  /*0260*/  UMOV UR7, 0x3ff921fb ;  /* 0x3ff921fb00077882 */ /* 0x000fc80000000000 */
[----:B------:R-:W0:Y:S08]  /*0270*/  F2I.F64 R0, R4 ;  /* 0x0000000400007311 */ /* 0x000e300000301100 */
[----:B0-----:R-:W0:Y:S02]  /*0280*/  I2F.F64 R2, R0 ;  /* 0x0000000000027312 */ /* 0x001e240000201c00 */
[----:B0-----:R-:W-:Y:S01]  /*0290*/  DFMA R6, R2, -UR6, R16 ;  /* 0x8000000602067c2b */ /* 0x001fe20008000010 */
[----:B------:R-:W-:Y:S01]  /*02a0*/  UMOV UR6, 0x33145c00 ;  /* 0x33145c0000067882 */ /* 0x000fe20000000000 */
[----:B------:R-:W-:-:S06]  /*02b0*/  UMOV UR7, 0x3c91a626 ;  /* 0x3c91a62600077882 */ /* 0x000fcc0000000000 */
[----:B------:R-:W-:Y:S01]  /*02c0*/  DFMA R6, R2, -UR6, R6 ;  /* 0x8000000602067c2b */ /* 0x000fe20008000006 */
[----:B------:R-:W-:Y:S01]  /*02d0*/  UMOV UR6, 0x252049c0 ;  /* 0x252049c000067882 */ /* 0x000fe20000000000 */
[----:B------:R-:W-:-:S06]  /*02e0*/  UMOV UR7, 0x397b839a ;  /* 0x397b839a00077882 */ /* 0x000fcc0000000000 */
[----:B------:R-:W-:Y:S01]  /*02f0*/  DFMA R2, R2, -UR6, R6 ;  /* 0x8000000602027c2b */ /* 0x000fe20008000006 */
[----:B------:R-:W-:Y:S10]  /*0300*/  @!P0 BRA `(.L_x_3) ;  /* 0x0000000000088947 */ /* 0x000ff40003800000 */
[----:B------:R-:W-:-:S07]  /*0310*/  MOV R12, 0x330 ;  /* 0x00000330000c7802 */ /* 0x000fce0000000f00 */
[----:B------:R-:W-:Y:S05]  /*0320*/  CALL.REL.NOINC `($_Z15update_parallelPfii$__internal_trig_reduction_slowpathd) ;  /* 0x00000010006c7944 */ /* 0x000fea0003c00000 */
.L_x_3:
[----:B------:R-:W-:Y:S05]  /*0330*/  BSYNC.RECONVERGENT B0 ;  /* 0x0000000000007941 */ /* 0x000fea0003800200 */
.L_x_2:
[----:B------:R-:W0:Y:S01]  /*0340*/  LDCU.64 UR6, c[0x4][0x8] ;  /* 0x01000100ff0677ac */ /* 0x000e220008000a00 */
[----:B------:R-:W-:-:S05]  /*0350*/  IMAD.SHL.U32 R4, R0, 0x40, RZ ;  /* 0x0000004000047824 */ /* 0x000fca00078e00ff */
[----:B------:R-:W-:-:S04]  /*0360*/  LOP3.LUT R4, R4, 0x40, RZ, 0xc0, !PT ;  /* 0x0000004004047812 */ /* 0x000fc800078ec0ff */
[----:B0-----:R-:W-:Y:S02]  /*0370*/  IADD3 R20, P0, PT, R4, UR6, RZ ;  /* 0x0000000604147c10 */ /* 0x001fe4000ff1e0ff */
[----:B------:R-:W-:Y:S01]  /*0380*/  LOP3.LUT R8, R0, 0x1, RZ, 0xc0, !PT ;  /* 0x0000000100087812 */ /* 0x000fe200078ec0ff */
[----:B------:R-:W-:Y:S01]  /*0390*/  IMAD.MOV.U32 R22, RZ, RZ, 0x20fd8164 ;  /* 0x20fd8164ff167424 */ /* 0x000fe200078e00ff */
[----:B------:R-:W0:Y:S01]  /*03a0*/  LDCU UR6, c[0x0][0x388] ;  /* 0x00007100ff0677ac */ /* 0x000e220008000800 */
[----:B------:R-:W-:-:S05]  /*03b0*/  IMAD.X R21, RZ, RZ, UR7, P0 ;  /* 0x00000007ff157e24 */ /* 0x000fca00080e06ff */
[----:B------:R-:W2:Y:S04]  /*03c0*/  LDG.E.128.CONSTANT R16, desc[UR8][R20.64] ;  /* 0x0000000814107981 */ /* 0x000ea8000c1e9d00 */
[----:B------:R-:W3:Y:S04]  /*03d0*/  LDG.E.128.CONSTANT R12, desc[UR8][R20.64+0x10] ;  /* 0x00001008140c7981 */ /* 0x000ee8000c1e9d00 */
[----:B------:R-:W4:Y:S01]  /*03e0*/  LDG.E.128.CONSTANT R4, desc[UR8][R20.64+0x20] ;  /* 0x0000200814047981 */ /* 0x000f22000c1e9d00 */
[----:B------:R-:W-:Y:S01]  /*03f0*/  IMAD.MOV.U32 R11, RZ, RZ, 0x3da8ff83 ;  /* 0x3da8ff83ff0b7424 */ /* 0x000fe200078e00ff */
[----:B------:R-:W-:Y:S01]  /*0400*/  ISETP.NE.U32.AND P0, PT, R8, 0x1, PT ;  /* 0x000000010800780c */ /* 0x000fe20003f05070 */
[----:B------:R-:W-:Y:S01]  /*0410*/  DMUL R8, R2, R2 ;  /* 0x0000000202087228 */ /* 0x000fe20000000000 */
[----:B0-----:R-:W-:-:S02]  /*0420*/  UISETP.GE.AND UP0, UPT, UR6, 0x1, UPT ;  /* 0x000000010600788c */ /* 0x001fc4000bf06270 */
[----:B------:R-:W-:Y:S02]  /*0430*/  FSEL R22, R22, -8.06006814911005101289e+34, !P0 ;  /* 0xf9785eba16167808 */ /* 0x000fe40004000000 */
[----:B------:R-:W-:-:S06]  /*0440*/  FSEL R23, -R11, 0.11223486810922622681, !P0 ;  /* 0x3de5db650b177808 */ /* 0x000fcc0004000100 */
[----:B--2---:R-:W-:-:S08]  /*0450*/  DFMA R16, R8, R22, R16 ;  /* 0x000000160810722b */ /* 0x004fd00000000010 */
[----:B------:R-:W-:-:S08]  /*0460*/  DFMA R16, R8, R16, R18 ;  /* 0x000000100810722b */ /* 0x000fd00000000012 */
[----:B---3--:R-:W-:-:S08]  /*0470*/  DFMA R12, R8, R16, R12 ;  /* 0x00000010080c722b */ /* 0x008fd0000000000c */
[----:B------:R-:W-:-:S08]  /*0480*/  DFMA R12, R8, R12, R14 ;  /* 0x0000000c080c722b */ /* 0x000fd0000000000e */
[----:B----4-:R-:W-:-:S08]  /*0490*/  DFMA R4, R8, R12, R4 ;  /* 0x0000000c0804722b */ /* 0x010fd00000000004 */
[----:B------:R-:W-:-:S08]  /*04a0*/  DFMA R4, R8, R4, R6 ;  /* 0x000000040804722b */ /* 0x000fd00000000006 */
[----:B------:R-:W-:Y:S02]  /*04b0*/  DFMA R2, R4, R2, R2 ;  /* 0x000000020402722b */ /* 0x000fe40000000002 */
[----:B------:R-:W-:-:S10]  /*04c0*/  DFMA R4, R8, R4, 1 ;  /* 0x3ff000000804742b */ /* 0x000fd40000000004 */
[----:B------:R-:W-:Y:S02]  /*04d0*/  FSEL R4, R4, R2, !P0 ;  /* 0x0000000204047208 */ /* 0x000fe40004000000 */
[----:B------:R-:W-:Y:S02]  /*04e0*/  FSEL R5, R5, R3, !P0 ;  /* 0x0000000305057208 */ /* 0x000fe40004000000 */
[----:B------:R-:W-:-:S04]  /*04f0*/  LOP3.LUT P0, RZ, R0, 0x2, RZ, 0xc0, !PT ;  /* 0x0000000200ff7812 */ /* 0x000fc8000780c0ff */
[----:B------:R-:W-:-:S10]  /*0500*/  DADD R2, RZ, -R4 ;  /* 0x00000000ff027229 */ /* 0x000fd40000000804 */
[----:B------:R-:W-:Y:S02]  /*0510*/  FSEL R2, R4, R2, !P0 ;  /* 0x0000000204027208 */ /* 0x000fe40004000000 */
[----:B------:R-:W-:-:S04]  /*0520*/  FSEL R3, R5, R3, !P0 ;  /* 0x0000000305037208 */ /* 0x000fc80004000000 */
[----:B------:R0:W1:Y:S01]  /*0530*/  F2F.F32.F64 R11, R2 ;  /* 0x00000002000b7310 */ /* 0x0000620000301000 */
[----:B------:R-:W-:Y:S05]  /*0540*/  BRA.U !UP0, `(.L_x_4) ;  /* 0x0000000908147547 */ /* 0x000fea000b800000 */
[----:B------:R-:W-:Y:S01]  /*0550*/  UISETP.GE.U32.AND UP0, UPT, UR6, 0x4, UPT ;  /* 0x000000040600788c */ /* 0x000fe2000bf06070 */
[----:B-1----:R-:W-:Y:S01]  /*0560*/  IMAD.MOV.U32 R0, RZ, RZ, R11 ;  /* 0x000000ffff007224 */ /* 0x002fe200078e000b */
[----:B------:R-:W-:-:S07]  /*0570*/  ULOP3.LUT UR5, UR6, 0x3, URZ, 0xc0, !UPT ;  /* 0x0000000306057892 */ /* 0x000fce000f8ec0ff */
[----:B------:R-:W-:Y:S05]  /*0580*/  BRA.U !UP0, `(.L_x_5) ;  /* 0x0000000508d07547 */ /* 0x000fea000b800000 */
[----:B------:R-:W-:Y:S01]  /*0590*/  ULOP3.LUT UR6, UR6, 0x7ffffffc, URZ, 0xc0, !UPT ;  /* 0x7ffffffc06067892 */ /* 0x000fe2000f8ec0ff */
[----:B------:R-:W-:-:S03]  /*05a0*/  IMAD.MOV.U32 R0, RZ, RZ, R11 ;  /* 0x000000ffff007224 */ /* 0x000fc600078e000b */
[----:B------:R-:W-:-:S04]  /*05b0*/  UIADD3 UR6, UPT, UPT, -UR6, URZ, URZ ;  /* 0x000000ff06067290 */ /* 0x000fc8000fffe1ff */
[----:B------:R-:W-:-:S09]  /*05c0*/  UISETP.GE.AND UP0, UPT, UR6, URZ, UPT ;  /* 0x000000ff0600728c */ /* 0x000fd2000bf06270 */
[----:B------:R-:W-:Y:S05]  /*05d0*/  BRA.U UP0, `(.L_x_6) ;  /* 0x0000000500747547 */ /* 0x000fea000b800000 */
[----:B------:R-:W-:Y:S02]  /*05e0*/  UIADD3 UR7, UPT, UPT, -UR6, URZ, URZ ;  /* 0x000000ff06077290 */ /* 0x000fe4000fffe1ff */
[----:B------:R-:W-:Y:S02]  /*05f0*/  UPLOP3.LUT UP0, UPT, UPT, UPT, UPT, 0x80, 0x8 ;  /* 0x000000000008789c */ /* 0x000fe40003f0f070 */
[----:B------:R-:W-:-:S09]  /*0600*/  UISETP.GT.AND UP1, UPT, UR7, 0xc, UPT ;  /* 0x0000000c0700788c */ /* 0x000fd2000bf24270 */
[----:B------:R-:W-:Y:S05]  /*0610*/  BRA.U !UP1, `(.L_x_7) ;  /* 0x0000000109dc7547 */ /* 0x000fea000b800000 */
[----:B------:R-:W-:-:S11]  /*0620*/  UPLOP3.LUT UP0, UPT, UPT, UPT, UPT, 0x40, 0x4 ;  /* 0x000000000004789c */ /* 0x000fd60003f0e870 */
.L_x_8:
[----:B0-2---:R-:W-:Y:S01]  /*0630*/  F2F.F64.F32 R2, R11 ;  /* 0x0000000b00027310 */ /* 0x005fe20000201800 */
[----:B------:R-:W-:Y:S01]  /*0640*/  UMOV UR10, 0x51eb851f ;  /* 0x51eb851f000a7882 */ /* 0x000fe20000000000 */
[----:B------:R-:W-:Y:S01]  /*0650*/  UMOV UR11, 0x3ffd1eb8 ;  /* 0x3ffd1eb8000b7882 */ /* 0x000fe20000000000 */
[----:B------:R-:W-:-:S04]  /*0660*/  UIADD3 UR6, UPT, UPT, UR6, 0x10, URZ ;  /* 0x0000001006067890 */ /* 0x000fc8000fffe0ff */
[----:B------:R-:W-:Y:S01]  /*0670*/  UISETP.GE.AND UP1, UPT, UR6, -0xc, UPT ;  /* 0xfffffff40600788c */ /* 0x000fe2000bf26270 */
[----:B------:R-:W0:Y:S02]  /*0680*/  F2F.F64.F32 R4, R0 ;  /* 0x0000000000047310 */ /* 0x000e240000201800 */
[----:B0-----:R-:W-:-:S10]  /*0690*/  DFMA R4, R2, UR10, -R4 ;  /* 0x0000000a02047c2b */ /* 0x001fd40008000804 */
[----:B------:R-:W0:Y:S08]  /*06a0*/  F2F.F32.F64 R4, R4 ;  /* 0x0000000400047310 */ /* 0x000e300000301000 */
[----:B0-----:R-:W0:Y:S02]  /*06b0*/  F2F.F64.F32 R6, R4 ;  /* 0x0000000400067310 */ /* 0x001e240000201800 */
[----:B0-----:R-:W-:-:S10]  /*06c0*/  DFMA R2, R6, UR10, -R2 ;  /* 0x0000000a06027c2b */ /* 0x001fd40008000802 */
[----:B------:R-:W0:Y:S08]  /*06d0*/  F2F.F32.F64 R2, R2 ;  /* 0x0000000200027310 */ /* 0x000e300000301000 */
[----:B0-----:R-:W0:Y:S02]  /*06e0*/  F2F.F64.F32 R8, R2 ;  /* 0x0000000200087310 */ /* 0x001e240000201800 */
[----:B0-----:R-:W-:-:S10]  /*06f0*/  DFMA R6, R8, UR10, -R6 ;  /* 0x0000000a08067c2b */ /* 0x001fd40008000806 */
[----:B------:R-:W0:Y:S08]  /*0700*/  F2F.F32.F64 R6, R6 ;  /* 0x0000000600067310 */ /* 0x000e300000301000 */
[----:B01----:R-:W0:Y:S02]  /*0710*/  F2F.F64.F32 R12, R6 ;  /* 0x00000006000c7310 */ /* 0x003e240000201800 */
        /* <DEDUP_REMOVED lines=33> */
[----:B0-----:R-:W-:-:S06]  /*0930*/  DFMA R6, R8, UR10, -R6 ;  /* 0x0000000a08067c2b */ /* 0x001fcc0008000806 */
[----:B------:R-:W0:Y:S08]  /*0940*/  F2F.F32.F64 R0, R6 ;  /* 0x0000000600007310 */ /* 0x000e300000301000 */
[----:B0-----:R-:W0:Y:S02]  /*0950*/  F2F.F64.F32 R12, R0 ;  /* 0x00000000000c7310 */ /* 0x001e240000201800 */
[----:B0-----:R-:W-:-:S06]  /*0960*/  DFMA R12, R12, UR10, -R8 ;  /* 0x0000000a0c0c7c2b */ /* 0x001fcc0008000808 */
[----:B------:R1:W2:Y:S01]  /*0970*/  F2F.F32.F64 R11, R12 ;  /* 0x0000000c000b7310 */ /* 0x0002a20000301000 */
[----:B------:R-:W-:Y:S05]  /*0980*/  BRA.U !UP1, `(.L_x_8) ;  /* 0xfffffffd09287547 */ /* 0x000fea000b83ffff */
.L_x_7:
[----:B------:R-:W-:-:S04]  /*0990*/  UIADD3 UR7, UPT, UPT, -UR6, URZ, URZ ;  /* 0x000000ff06077290 */ /* 0x000fc8000fffe1ff */
[----:B------:R-:W-:-:S09]  /*09a0*/  UISETP.GT.AND UP1, UPT, UR7, 0x4, UPT ;  /* 0x000000040700788c */ /* 0x000fd2000bf24270 */
[----:B------:R-:W-:Y:S05]  /*09b0*/  BRA.U !UP1, `(.L_x_9) ;  /* 0x0000000109747547 */ /* 0x000fea000b800000 */
[----:B0-2---:R-:W-:Y:S01]  /*09c0*/  F2F.F64.F32 R2, R11 ;  /* 0x0000000b00027310 */ /* 0x005fe20000201800 */
[----:B------:R-:W-:Y:S01]  /*09d0*/  UMOV UR10, 0x51eb851f ;  /* 0x51eb851f000a7882 */ /* 0x000fe20000000000 */
[----:B------:R-:W-:Y:S01]  /*09e0*/  UMOV UR11, 0x3ffd1eb8 ;  /* 0x3ffd1eb8000b7882 */ /* 0x000fe20000000000 */
[----:B------:R-:W-:Y:S02]  /*09f0*/  UIADD3 UR6, UPT, UPT, UR6, 0x8, URZ ;  /* 0x0000000806067890 */ /* 0x000fe4000fffe0ff */
[----:B------:R-:W-:-:S03]  /*0a00*/  UPLOP3.LUT UP0, UPT, UPT, UPT, UPT, 0x40, 0x4 ;  /* 0x000000000004789c */ /* 0x000fc60003f0e870 */
        /* <DEDUP_REMOVED lines=8> */
[----:B------:R-:W1:Y:S08]  /*0a90*/  F2F.F32.F64 R6, R6 ;  /* 0x0000000600067310 */ /* 0x000e700000301000 */
[----:B-1----:R-:W0:Y:S02]  /*0aa0*/  F2F.F64.F32 R12, R6 ;  /* 0x00000006000c7310 */ /* 0x002e240000201800 */
        /* <DEDUP_REMOVED lines=10> */
[----:B------:R-:W0:Y:S08]  /*0b50*/  F2F.F32.F64 R0, R4 ;  /* 0x0000000400007310 */ /* 0x000e300000301000 */
[----:B0-----:R-:W0:Y:S02]  /*0b60*/  F2F.F64.F32 R6, R0 ;  /* 0x0000000000067310 */ /* 0x001e240000201800 */
[----:B0-----:R-:W-:-:S06]  /*0b70*/  DFMA R6, R6, UR10, -R2 ;  /* 0x0000000a06067c2b */ /* 0x001fcc0008000802 */
[----:B------:R3:W4:Y:S05]  /*0b80*/  F2F.F32.F64 R11, R6 ;  /* 0x00000006000b7310 */ /* 0x00072a0000301000 */
.L_x_9:
[----:B------:R-:W-:-:S09]  /*0b90*/  UISETP.NE.OR UP0, UPT, UR6, URZ, UP0 ;  /* 0x000000ff0600728c */ /* 0x000fd20008705670 */
[----:B------:R-:W-:Y:S05]  /*0ba0*/  BRA.U !UP0, `(.L_x_5) ;  /* 0x0000000108487547 */ /* 0x000fea000b800000 */
.L_x_6:
[----:B012-4-:R-:W-:Y:S01]  /*0bb0*/  F2F.F64.F32 R2, R11 ;  /* 0x0000000b00027310 */ /* 0x017fe20000201800 */
[----:B------:R-:W-:Y:S01]  /*0bc0*/  UMOV UR10, 0x51eb851f ;  /* 0x51eb851f000a7882 */ /* 0x000fe20000000000 */
[----:B------:R-:W-:Y:S01]  /*0bd0*/  UMOV UR11, 0x3ffd1eb8 ;  /* 0x3ffd1eb8000b7882 */ /* 0x000fe20000000000 */
[----:B------:R-:W-:-:S04]  /*0be0*/  UIADD3 UR6, UPT, UPT, UR6, 0x4, URZ ;  /* 0x0000000406067890 */ /* 0x000fc8000fffe0ff */
[----:B------:R-:W-:Y:S01]  /*0bf0*/  UISETP.NE.AND UP0, UPT, UR6, URZ, UPT ;  /* 0x000000ff0600728c */ /* 0x000fe2000bf05270 */
[----:B------:R-:W0:Y:S02]  /*0c00*/  F2F.F64.F32 R4, R0 ;  /* 0x0000000000047310 */ /* 0x000e240000201800 */
[----:B0-----:R-:W-:-:S10]  /*0c10*/  DFMA R4, R2, UR10, -R4 ;  /* 0x0000000a02047c2b */ /* 0x001fd40008000804 */
[----:B------:R-:W3:Y:S08]  /*0c20*/  F2F.F32.F64 R4, R4 ;  /* 0x0000000400047310 */ /* 0x000ef00000301000 */
[----:B---3--:R-:W0:Y:S02]  /*0c30*/  F2F.F64.F32 R6, R4 ;  /* 0x0000000400067310 */ /* 0x008e240000201800 */
[----:B0-----:R-:W-:-:S10]  /*0c40*/  DFMA R2, R6, UR10, -R2 ;  /* 0x0000000a06027c2b */ /* 0x001fd40008000802 */
[----:B------:R-:W0:Y:S08]  /*0c50*/  F2F.F32.F64 R2, R2 ;  /* 0x0000000200027310 */ /* 0x000e300000301000 */
[----:B0-----:R-:W0:Y:S02]  /*0c60*/  F2F.F64.F32 R8, R2 ;  /* 0x0000000200087310 */ /* 0x001e240000201800 */
[----:B0-----:R-:W-:-:S06]  /*0c70*/  DFMA R6, R8, UR10, -R6 ;  /* 0x0000000a08067c2b */ /* 0x001fcc0008000806 */
[----:B------:R-:W1:Y:S08]  /*0c80*/  F2F.F32.F64 R0, R6 ;  /* 0x0000000600007310 */ /* 0x000e700000301000 */
[----:B-1----:R-:W0:Y:S02]  /*0c90*/  F2F.F64.F32 R12, R0 ;  /* 0x00000000000c7310 */ /* 0x002e240000201800 */
[----:B0-----:R-:W-:-:S06]  /*0ca0*/  DFMA R12, R12, UR10, -R8 ;  /* 0x0000000a0c0c7c2b */ /* 0x001fcc0008000808 */
[----:B------:R0:W1:Y:S01]  /*0cb0*/  F2F.F32.F64 R11, R12 ;  /* 0x0000000c000b7310 */ /* 0x0000620000301000 */
[----:B------:R-:W-:Y:S05]  /*0cc0*/  BRA.U UP0, `(.L_x_6) ;  /* 0xfffffffd00b87547 */ /* 0x000fea000b83ffff */
.L_x_5:
[----:B------:R-:W-:-:S09]  /*0cd0*/  UISETP.NE.AND UP0, UPT, UR5, URZ, UPT ;  /* 0x000000ff0500728c */ /* 0x000fd2000bf05270 */
[----:B------:R-:W-:Y:S05]  /*0ce0*/  BRA.U !UP0, `(.L_x_4) ;  /* 0x00000001082c7547 */ /* 0x000fea000b800000 */
[----:B------:R-:W-:Y:S01]  /*0cf0*/  UIADD3 UR5, UPT, UPT, -UR5, URZ, URZ ;  /* 0x000000ff05057290 */ /* 0x000fe2000fffe1ff */
[----:B------:R-:W-:Y:S01]  /*0d00*/  UMOV UR6, 0x51eb851f ;  /* 0x51eb851f00067882 */ /* 0x000fe20000000000 */
[----:B------:R-:W-:-:S10]  /*0d10*/  UMOV UR7, 0x3ffd1eb8 ;  /* 0x3ffd1eb800077882 */ /* 0x000fd40000000000 */
.L_x_10:
[----:B------:R5:W-:Y:S01]  /*0d20*/  F2F.F64.F32 R4, R0 ;  /* 0x0000000000047310 */ /* 0x000be20000201800 */
[----:B------:R-:W-:-:S04]  /*0d30*/  UIADD3 UR5, UPT, UPT, UR5, 0x1, URZ ;  /* 0x0000000105057890 */ /* 0x000fc8000fffe0ff */
[----:B------:R-:W-:-:S03]  /*0d40*/  UISETP.NE.AND UP0, UPT, UR5, URZ, UPT ;  /* 0x000000ff0500728c */ /* 0x000fc6000bf05270 */
[----:B012-4-:R-:W0:Y:S01]  /*0d50*/  F2F.F64.F32 R2, R11 ;  /* 0x0000000b00027310 */ /* 0x017e220000201800 */
[----:B-----5:R-:W-:Y:S01]  /*0d60*/  IMAD.MOV.U32 R0, RZ, RZ, R11 ;  /* 0x000000ffff007224 */ /* 0x020fe200078e000b */
[----:B0-----:R-:W-:-:S06]  /*0d70*/  DFMA R2, R2, UR6, -R4 ;  /* 0x0000000602027c2b */ /* 0x001fcc0008000804 */
[----:B------:R0:W1:Y:S01]  /*0d80*/  F2F.F32.F64 R11, R2 ;  /* 0x00000002000b7310 */ /* 0x0000620000301000 */
[----:B------:R-:W-:Y:S05]  /*0d90*/  BRA.U UP0, `(.L_x_10) ;  /* 0xfffffffd00e07547 */ /* 0x000fea000b83ffff */
.L_x_4:
[----:B------:R-:W-:-:S04]  /*0da0*/  ISETP.NE.AND P0, PT, R10, UR4, PT ;  /* 0x000000040a007c0c */ /* 0x000fc8000bf05270 */
[----:B------:R-:W-:-:S13]  /*0db0*/  ISETP.NE.AND P0, PT, R10, RZ, P0 ;  /* 0x000000ff0a00720c */ /* 0x000fda0000705270 */
[----:B0-----:R-:W0:Y:S02]  /*0dc0*/  @!P0 LDC.64 R2, c[0x0][0x380] ;  /* 0x0000e000ff028b82 */ /* 0x001e240000000a00 */
[----:B0-----:R-:W-:-:S05]  /*0dd0*/  @!P0 IMAD.WIDE.U32 R2, R10, 0x4, R2 ;  /* 0x000000040a028825 */ /* 0x001fca00078e0002 */
[----:B------:R0:W-:Y:S01]  /*0de0*/  @!P0 STG.E desc[UR8][R2.64], RZ ;  /* 0x000000ff02008986 */ /* 0x0001e2000c101908 */
[----:B------:R-:W-:Y:S05]  /*0df0*/  @!P0 EXIT ;  /* 0x000000000000894d */ /* 0x000fea0003800000 */
[----:B------:R-:W-:-:S13]  /*0e00*/  ISETP.GE.U32.AND P0, PT, R10, UR4, PT ;  /* 0x000000040a007c0c */ /* 0x000fda000bf06070 */
[----:B------:R-:W-:Y:S05]  /*0e10*/  @P0 EXIT ;  /* 0x000000000000094d */ /* 0x000fea0003800000 */
[----:B0-----:R-:W0:Y:S02]  /*0e20*/  LDC.64 R2, c[0x0][0x380] ;  /* 0x0000e000ff027b82 */ /* 0x001e240000000a00 */
[----:B0-----:R-:W-:-:S05]  /*0e30*/  IMAD.WIDE.U32 R2, R10, 0x4, R2 ;  /* 0x000000040a027825 */ /* 0x001fca00078e0002 */
[----:B-12-4-:R-:W-:Y:S01]  /*0e40*/  STG.E desc[UR8][R2.64], R11 ;  /* 0x0000000b02007986 */ /* 0x016fe2000c101908 */
[----:B------:R-:W-:Y:S05]  /*0e50*/  EXIT ;  /* 0x000000000000794d */ /* 0x000fea0003800000 */
        .weak           $__internal_0_$__cuda_sm3x_div_rn_noftz_f32_slowpath
        .type           $__internal_0_$__cuda_sm3x_div_rn_noftz_f32_slowpath,@function
        .size           $__internal_0_$__cuda_sm3x_div_rn_noftz_f32_slowpath,($_Z15update_parallelPfii$__internal_trig_reduction_slowpathd - $__internal_0_$__cuda_sm3x_div_rn_noftz_f32_slowpath)
$__internal_0_$__cuda_sm3x_div_rn_noftz_f32_slowpath:
[--C-:B------:R-:W-:Y:S01]  /*0e60*/  SHF.R.U32.HI R5, RZ, 0x17, R3.reuse ;  /* 0x00000017ff057819 */ /* 0x100fe20000011603 */
[----:B------:R-:W-:Y:S01]  /*0e70*/  BSSY.RECONVERGENT B1, `(.L_x_11) ;  /* 0x0000064000017945 */ /* 0x000fe20003800200 */
[--C-:B------:R-:W-:Y:S01]  /*0e80*/  SHF.R.U32.HI R4, RZ, 0x17, R0.reuse ;  /* 0x00000017ff047819 */ /* 0x100fe20000011600 */
[----:B------:R-:W-:Y:S01]  /*0e90*/  IMAD.MOV.U32 R6, RZ, RZ, R0 ;  /* 0x000000ffff067224 */ /* 0x000fe200078e0000 */
[----:B------:R-:W-:Y:S01]  /*0ea0*/  LOP3.LUT R5, R5, 0xff, RZ, 0xc0, !PT ;  /* 0x000000ff05057812 */ /* 0x000fe200078ec0ff */
[----:B------:R-:W-:Y:S01]  /*0eb0*/  IMAD.MOV.U32 R7, RZ, RZ, R3 ;  /* 0x000000ffff077224 */ /* 0x000fe200078e0003 */
[----:B------:R-:W-:-:S03]  /*0ec0*/  LOP3.LUT R4, R4, 0xff, RZ, 0xc0, !PT ;  /* 0x000000ff04047812 */ /* 0x000fc600078ec0ff */
[----:B------:R-:W-:Y:S02]  /*0ed0*/  VIADD R11, R5, 0xffffffff ;  /* 0xffffffff050b7836 */ /* 0x000fe40000000000 */
[----:B------:R-:W-:-:S03]  /*0ee0*/  VIADD R9, R4, 0xffffffff ;  /* 0xffffffff04097836 */ /* 0x000fc60000000000 */
[----:B------:R-:W-:-:S04]  /*0ef0*/  ISETP.GT.U32.AND P0, PT, R11, 0xfd, PT ;  /* 0x000000fd0b00780c */ /* 0x000fc80003f04070 */
[----:B------:R-:W-:-:S13]  /*0f00*/  ISETP.GT.U32.OR P0, PT, R9, 0xfd, P0 ;  /* 0x000000fd0900780c */ /* 0x000fda0000704470 */
[----:B------:R-:W-:Y:S01]  /*0f10*/  @!P0 IMAD.MOV.U32 R8, RZ, RZ, RZ ;  /* 0x000000ffff088224 */ /* 0x000fe200078e00ff */
[----:B------:R-:W-:Y:S06]  /*0f20*/  @!P0 BRA `(.L_x_12) ;  /* 0x00000000005c8947 */ /* 0x000fec0003800000 */
[----:B------:R-:W-:Y:S02]  /*0f30*/  FSETP.GTU.FTZ.AND P0, PT, |R0|, +INF , PT ;  /* 0x7f8000000000780b */ /* 0x000fe40003f1c200 */
[----:B------:R-:W-:-:S04]  /*0f40*/  FSETP.GTU.FTZ.AND P1, PT, |R3|, +INF , PT ;  /* 0x7f8000000300780b */ /* 0x000fc80003f3c200 */
[----:B------:R-:W-:-:S13]  /*0f50*/  PLOP3.LUT P0, PT, P0, P1, PT, 0xf8, 0x8f ;  /* 0x00000000008f781c */ /* 0x000fda0000703f70 */
[----:B------:R-:W-:Y:S05]  /*0f60*/  @P0 BRA `(.L_x_13) ;  /* 0x00000004004c0947 */ /* 0x000fea0003800000 */
[----:B------:R-:W-:-:S13]  /*0f70*/  LOP3.LUT P0, RZ, R7, 0x7fffffff, R6, 0xc8, !PT ;  /* 0x7fffffff07ff7812 */ /* 0x000fda000780c806 */
[----:B------:R-:W-:Y:S05]  /*0f80*/  @!P0 BRA `(.L_x_14) ;  /* 0x00000004003c8947 */ /* 0x000fea0003800000 */
[C---:B------:R-:W-:Y:S02]  /*0f90*/  FSETP.NEU.FTZ.AND P2, PT, |R0|.reuse, +INF , PT ;  /* 0x7f8000000000780b */ /* 0x040fe40003f5d200 */
[----:B------:R-:W-:Y:S02]  /*0fa0*/  FSETP.NEU.FTZ.AND P1, PT, |R3|, +INF , PT ;  /* 0x7f8000000300780b */ /* 0x000fe40003f3d200 */
[----:B------:R-:W-:-:S11]  /*0fb0*/  FSETP.NEU.FTZ.AND P0, PT, |R0|, +INF , PT ;  /* 0x7f8000000000780b */ /* 0x000fd60003f1d200 */
[----:B------:R-:W-:Y:S05]  /*0fc0*/  @!P1 BRA !P2, `(.L_x_14) ;  /* 0x00000004002c9947 */ /* 0x000fea0005000000 */
[----:B------:R-:W-:-:S04]  /*0fd0*/  LOP3.LUT P2, RZ, R6, 0x7fffffff, RZ, 0xc0, !PT ;  /* 0x7fffffff06ff7812 */ /* 0x000fc8000784c0ff */
[----:B------:R-:W-:-:S13]  /*0fe0*/  PLOP3.LUT P1, PT, P1, P2, PT, 0x2f, 0xf2 ;  /* 0x0000000000f2781c */ /* 0x000fda0000f24577 */
[----:B------:R-:W-:Y:S05]  /*0ff0*/  @P1 BRA `(.L_x_15) ;  /* 0x0000000400181947 */ /* 0x000fea0003800000 */
[----:B------:R-:W-:-:S04]  /*1000*/  LOP3.LUT P1, RZ, R7, 0x7fffffff, RZ, 0xc0, !PT ;  /* 0x7fffffff07ff7812 */ /* 0x000fc8000782c0ff */
[----:B------:R-:W-:-:S13]  /*1010*/  PLOP3.LUT P0, PT, P0, P1, PT, 0x2f, 0xf2 ;  /* 0x0000000000f2781c */ /* 0x000fda0000702577 */
[----:B------:R-:W-:Y:S05]  /*1020*/  @P0 BRA `(.L_x_16) ;  /* 0x0000000400000947 */ /* 0x000fea0003800000 */
[----:B------:R-:W-:Y:S02]  /*1030*/  ISETP.GE.AND P0, PT, R9, RZ, PT ;  /* 0x000000ff0900720c */ /* 0x000fe40003f06270 */
[----:B------:R-:W-:-:S11]  /*1040*/  ISETP.GE.AND P1, PT, R11, RZ, PT ;  /* 0x000000ff0b00720c */ /* 0x000fd60003f26270 */
[----:B------:R-:W-:Y:S02]  /*1050*/  @P0 IMAD.MOV.U32 R8, RZ, RZ, RZ ;  /* 0x000000ffff080224 */ /* 0x000fe400078e00ff */
[----:B------:R-:W-:Y:S01]  /*1060*/  @!P0 FFMA R6, R0, 1.84467440737095516160e+19, RZ ;  /* 0x5f80000000068823 */ /* 0x000fe200000000ff */
[----:B------:R-:W-:Y:S02]  /*1070*/  @!P0 IMAD.MOV.U32 R8, RZ, RZ, -0x40 ;  /* 0xffffffc0ff088424 */ /* 0x000fe400078e00ff */
[----:B------:R-:W-:Y:S02]  /*1080*/  @!P1 FFMA R7, R3, 1.84467440737095516160e+19, RZ ;  /* 0x5f80000003079823 */ /* 0x000fe400000000ff */
[----:B------:R-:W-:-:S07]  /*1090*/  @!P1 VIADD R8, R8, 0x40 ;  /* 0x0000004008089836 */ /* 0x000fce0000000000 */
.L_x_12:
[----:B------:R-:W-:Y:S01]  /*10a0*/  LEA R0, R5, 0xc0800000, 0x17 ;  /* 0xc080000005007811 */ /* 0x000fe200078eb8ff */
[----:B------:R-:W-:Y:S01]  /*10b0*/  VIADD R4, R4, 0xffffff81 ;  /* 0xffffff8104047836 */ /* 0x000fe20000000000 */
[----:B------:R-:W-:Y:S03]  /*10c0*/  BSSY.RECONVERGENT B2, `(.L_x_17) ;  /* 0x0000035000027945 */ /* 0x000fe60003800200 */
[----:B------:R-:W-:Y:S01]  /*10d0*/  IMAD.IADD R7, R7, 0x1, -R0 ;  /* 0x0000000107077824 */ /* 0x000fe200078e0a00 */
[C---:B------:R-:W-:Y:S01]  /*10e0*/  IADD3 R5, PT, PT, R4.reuse, 0x7f, -R5 ;  /* 0x0000007f04057810 */ /* 0x040fe20007ffe805 */
[----:B------:R-:W-:Y:S02]  /*10f0*/  IMAD R0, R4, -0x800000, R6 ;  /* 0xff80000004007824 */ /* 0x000fe400078e0206 */
[----:B------:R-:W0:Y:S01]  /*1100*/  MUFU.RCP R3, R7 ;  /* 0x0000000700037308 */ /* 0x000e220000001000 */
[----:B------:R-:W-:Y:S01]  /*1110*/  FADD.FTZ R9, -R7, -RZ ;  /* 0x800000ff07097221 */ /* 0x000fe20000010100 */
[----:B------:R-:W-:-:S03]  /*1120*/  IMAD.IADD R5, R5, 0x1, R8 ;  /* 0x0000000105057824 */ /* 0x000fc600078e0208 */
[----:B0-----:R-:W-:-:S04]  /*1130*/  FFMA R12, R3, R9, 1 ;  /* 0x3f800000030c7423 */ /* 0x001fc80000000009 */
[----:B------:R-:W-:-:S04]  /*1140*/  FFMA R12, R3, R12, R3 ;  /* 0x0000000c030c7223 */ /* 0x000fc80000000003 */
[----:B------:R-:W-:-:S04]  /*1150*/  FFMA R3, R0, R12, RZ ;  /* 0x0000000c00037223 */ /* 0x000fc800000000ff */
[----:B------:R-:W-:-:S04]  /*1160*/  FFMA R6, R9, R3, R0 ;  /* 0x0000000309067223 */ /* 0x000fc80000000000 */
[----:B------:R-:W-:-:S04]  /*1170*/  FFMA R11, R12, R6, R3 ;  /* 0x000000060c0b7223 */ /* 0x000fc80000000003 */
[----:B------:R-:W-:-:S04]  /*1180*/  FFMA R6, R9, R11, R0 ;  /* 0x0000000b09067223 */ /* 0x000fc80000000000 */
[----:B------:R-:W-:-:S05]  /*1190*/  FFMA R0, R12, R6, R11 ;  /* 0x000000060c007223 */ /* 0x000fca000000000b */
[----:B------:R-:W-:-:S04]  /*11a0*/  SHF.R.U32.HI R3, RZ, 0x17, R0 ;  /* 0x00000017ff037819 */ /* 0x000fc80000011600 */
[----:B------:R-:W-:-:S05]  /*11b0*/  LOP3.LUT R3, R3, 0xff, RZ, 0xc0, !PT ;  /* 0x000000ff03037812 */ /* 0x000fca00078ec0ff */
[----:B------:R-:W-:-:S04]  /*11c0*/  IMAD.IADD R7, R3, 0x1, R5 ;  /* 0x0000000103077824 */ /* 0x000fc800078e0205 */
[----:B------:R-:W-:-:S05]  /*11d0*/  VIADD R3, R7, 0xffffffff ;  /* 0xffffffff07037836 */ /* 0x000fca0000000000 */
[----:B------:R-:W-:-:S13]  /*11e0*/  ISETP.GE.U32.AND P0, PT, R3, 0xfe, PT ;  /* 0x000000fe0300780c */ /* 0x000fda0003f06070 */
[----:B------:R-:W-:Y:S05]  /*11f0*/  @!P0 BRA `(.L_x_18) ;  /* 0x0000000000808947 */ /* 0x000fea0003800000 */
[----:B------:R-:W-:-:S13]  /*1200*/  ISETP.GT.AND P0, PT, R7, 0xfe, PT ;  /* 0x000000fe0700780c */ /* 0x000fda0003f04270 */
[----:B------:R-:W-:Y:S05]  /*1210*/  @P0 BRA `(.L_x_19) ;  /* 0x00000000006c0947 */ /* 0x000fea0003800000 */
[----:B------:R-:W-:-:S13]  /*1220*/  ISETP.GE.AND P0, PT, R7, 0x1, PT ;  /* 0x000000010700780c */ /* 0x000fda0003f06270 */
[----:B------:R-:W-:Y:S05]  /*1230*/  @P0 BRA `(.L_x_20) ;  /* 0x0000000000740947 */ /* 0x000fea0003800000 */
[----:B------:R-:W-:Y:S02]  /*1240*/  ISETP.GE.AND P0, PT, R7, -0x18, PT ;  /* 0xffffffe80700780c */ /* 0x000fe40003f06270 */
[----:B------:R-:W-:-:S11]  /*1250*/  LOP3.LUT R0, R0, 0x80000000, RZ, 0xc0, !PT ;  /* 0x8000000000007812 */ /* 0x000fd600078ec0ff */
[----:B------:R-:W-:Y:S05]  /*1260*/  @!P0 BRA `(.L_x_20) ;  /* 0x0000000000688947 */ /* 0x000fea0003800000 */
[CCC-:B------:R-:W-:Y:S01]  /*1270*/  FFMA.RZ R3, R12.reuse, R6.reuse, R11.reuse ;  /* 0x000000060c037223 */ /* 0x1c0fe2000000c00b */
[CCC-:B------:R-:W-:Y:S01]  /*1280*/  FFMA.RM R4, R12.reuse, R6.reuse, R11.reuse ;  /* 0x000000060c047223 */ /* 0x1c0fe2000000400b */
[C---:B------:R-:W-:Y:S02]  /*1290*/  ISETP.NE.AND P2, PT, R7.reuse, RZ, PT ;  /* 0x000000ff0700720c */ /* 0x040fe40003f45270 */
[----:B------:R-:W-:Y:S02]  /*12a0*/  ISETP.NE.AND P1, PT, R7, RZ, PT ;  /* 0x000000ff0700720c */ /* 0x000fe40003f25270 */
[----:B------:R-:W-:Y:S01]  /*12b0*/  LOP3.LUT R5, R3, 0x7fffff, RZ, 0xc0, !PT ;  /* 0x007fffff03057812 */ /* 0x000fe200078ec0ff */
[----:B------:R-:W-:Y:S01]  /*12c0*/  FFMA.RP R3, R12, R6, R11 ;  /* 0x000000060c037223 */ /* 0x000fe2000000800b */
[----:B------:R-:W-:Y:S02]  /*12d0*/  VIADD R6, R7, 0x20 ;  /* 0x0000002007067836 */ /* 0x000fe40000000000 */
[----:B------:R-:W-:Y:S01]  /*12e0*/  LOP3.LUT R5, R5, 0x800000, RZ, 0xfc, !PT ;  /* 0x0080000005057812 */ /* 0x000fe200078efcff */
[----:B------:R-:W-:Y:S01]  /*12f0*/  IMAD.MOV R7, RZ, RZ, -R7 ;  /* 0x000000ffff077224 */ /* 0x000fe200078e0a07 */
[----:B------:R-:W-:-:S02]  /*1300*/  FSETP.NEU.FTZ.AND P0, PT, R3, R4, PT ;  /* 0x000000040300720b */ /* 0x000fc40003f1d000 */
[----:B------:R-:W-:Y:S02]  /*1310*/  SHF.L.U32 R6, R5, R6, RZ ;  /* 0x0000000605067219 */ /* 0x000fe400000006ff */
[----:B------:R-:W-:Y:S02]  /*1320*/  SEL R4, R7, RZ, P2 ;  /* 0x000000ff07047207 */ /* 0x000fe40001000000 */
[----:B------:R-:W-:Y:S02]  /*1330*/  ISETP.NE.AND P1, PT, R6, RZ, P1 ;  /* 0x000000ff0600720c */ /* 0x000fe40000f25270 */
[----:B------:R-:W-:Y:S02]  /*1340*/  SHF.R.U32.HI R4, RZ, R4, R5 ;  /* 0x00000004ff047219 */ /* 0x000fe40000011605 */
[----:B------:R-:W-:Y:S02]  /*1350*/  PLOP3.LUT P0, PT, P0, P1, PT, 0xf8, 0x8f ;  /* 0x00000000008f781c */ /* 0x000fe40000703f70 */
[----:B------:R-:W-:-:S02]  /*1360*/  SHF.R.U32.HI R6, RZ, 0x1, R4 ;  /* 0x00000001ff067819 */ /* 0x000fc40000011604 */
[----:B------:R-:W-:-:S04]  /*1370*/  SEL R3, RZ, 0x1, !P0 ;  /* 0x00000001ff037807 */ /* 0x000fc80004000000 */
[----:B------:R-:W-:-:S04]  /*1380*/  LOP3.LUT R3, R3, 0x1, R6, 0xf8, !PT ;  /* 0x0000000103037812 */ /* 0x000fc800078ef806 */
[----:B------:R-:W-:-:S05]  /*1390*/  LOP3.LUT R3, R3, R4, RZ, 0xc0, !PT ;  /* 0x0000000403037212 */ /* 0x000fca00078ec0ff */
[----:B------:R-:W-:-:S05]  /*13a0*/  IMAD.IADD R3, R6, 0x1, R3 ;  /* 0x0000000106037824 */ /* 0x000fca00078e0203 */
[----:B------:R-:W-:Y:S01]  /*13b0*/  LOP3.LUT R0, R3, R0, RZ, 0xfc, !PT ;  /* 0x0000000003007212 */ /* 0x000fe200078efcff */
[----:B------:R-:W-:Y:S06]  /*13c0*/  BRA `(.L_x_20) ;  /* 0x0000000000107947 */ /* 0x000fec0003800000 */
.L_x_19:
[----:B------:R-:W-:-:S04]  /*13d0*/  LOP3.LUT R0, R0, 0x80000000, RZ, 0xc0, !PT ;  /* 0x8000000000007812 */ /* 0x000fc800078ec0ff */
[----:B------:R-:W-:Y:S01]  /*13e0*/  LOP3.LUT R0, R0, 0x7f800000, RZ, 0xfc, !PT ;  /* 0x7f80000000007812 */ /* 0x000fe200078efcff */
[----:B------:R-:W-:Y:S06]  /*13f0*/  BRA `(.L_x_20) ;  /* 0x0000000000047947 */ /* 0x000fec0003800000 */
.L_x_18:
[----:B------:R-:W-:-:S07]  /*1400*/  IMAD R0, R5, 0x800000, R0 ;  /* 0x0080000005007824 */ /* 0x000fce00078e0200 */
.L_x_20:
[----:B------:R-:W-:Y:S05]  /*1410*/  BSYNC.RECONVERGENT B2 ;  /* 0x0000000000027941 */ /* 0x000fea0003800200 */
.L_x_17:
[----:B------:R-:W-:Y:S05]  /*1420*/  BRA `(.L_x_21) ;  /* 0x0000000000207947 */ /* 0x000fea0003800000 */
.L_x_16:
[----:B------:R-:W-:-:S04]  /*1430*/  LOP3.LUT R0, R7, 0x80000000, R6, 0x48, !PT ;  /* 0x8000000007007812 */ /* 0x000fc800078e4806 */
[----:B------:R-:W-:Y:S01]  /*1440*/  LOP3.LUT R0, R0, 0x7f800000, RZ, 0xfc, !PT ;  /* 0x7f80000000007812 */ /* 0x000fe200078efcff */
[----:B------:R-:W-:Y:S06]  /*1450*/  BRA `(.L_x_21) ;  /* 0x0000000000147947 */ /* 0x000fec0003800000 */
.L_x_15:
[----:B------:R-:W-:Y:S01]  /*1460*/  LOP3.LUT R0, R7, 0x80000000, R6, 0x48, !PT ;  /* 0x8000000007007812 */ /* 0x000fe200078e4806 */
[----:B------:R-:W-:Y:S06]  /*1470*/  BRA `(.L_x_21) ;  /* 0x00000000000c7947 */ /* 0x000fec0003800000 */
.L_x_14:
[----:B------:R-:W0:Y:S01]  /*1480*/  MUFU.RSQ R0, -QNAN ;  /* 0xffc0000000007908 */ /* 0x000e220000001400 */
[----:B------:R-:W-:Y:S05]  /*1490*/  BRA `(.L_x_21) ;  /* 0x0000000000047947 */ /* 0x000fea0003800000 */
.L_x_13:
[----:B------:R-:W-:-:S07]  /*14a0*/  FADD.FTZ R0, R0, R3 ;  /* 0x0000000300007221 */ /* 0x000fce0000010000 */
.L_x_21:
[----:B------:R-:W-:Y:S05]  /*14b0*/  BSYNC.RECONVERGENT B1 ;  /* 0x0000000000017941 */ /* 0x000fea0003800200 */
.L_x_11:
[----:B------:R-:W-:-:S04]  /*14c0*/  IMAD.MOV.U32 R3, RZ, RZ, 0x0 ;  /* 0x00000000ff037424 */ /* 0x000fc800078e00ff */
[----:B0-----:R-:W-:Y:S05]  /*14d0*/  RET.REL.NODEC R2 `(_Z15update_parallelPfii) ;  /* 0xffffffe802c87950 */ /* 0x001fea0003c3ffff */
        .type           $_Z15update_parallelPfii$__internal_trig_reduction_slowpathd,@function
        .size           $_Z15update_parallelPfii$__internal_trig_reduction_slowpathd,(.L_x_31 - $_Z15update_parallelPfii$__internal_trig_reduction_slowpathd)
$_Z15update_parallelPfii$__internal_trig_reduction_slowpathd:
[--C-:B------:R-:W-:Y:S01]  /*14e0*/  SHF.R.U32.HI R6, RZ, 0x14, R17.reuse ;  /* 0x00000014ff067819 */ /* 0x100fe20000011611 */
[----:B------:R-:W-:Y:S02]  /*14f0*/  IMAD.MOV.U32 R11, RZ, RZ, R16 ;  /* 0x000000ffff0b7224 */ /* 0x000fe400078e0010 */
[----:B------:R-:W-:Y:S01]  /*1500*/  IMAD.MOV.U32 R14, RZ, RZ, R17 ;  /* 0x000000ffff0e7224 */ /* 0x000fe200078e0011 */
[----:B------:R-:W-:Y:S01]  /*1510*/  LOP3.LUT R0, R6, 0x7ff, RZ, 0xc0, !PT ;  /* 0x000007ff06007812 */ /* 0x000fe200078ec0ff */
[----:B------:R-:W-:-:S03]  /*1520*/  IMAD.MOV.U32 R4, RZ, RZ, RZ ;  /* 0x000000ffff047224 */ /* 0x000fc600078e00ff */
[----:B------:R-:W-:-:S13]  /*1530*/  ISETP.NE.AND P0, PT, R0, 0x7ff, PT ;  /* 0x000007ff0000780c */ /* 0x000fda0003f05270 */
[----:B------:R-:W-:Y:S05]  /*1540*/  @!P0 BRA `(.L_x_22) ;  /* 0x0000000800488947 */ /* 0x000fea0003800000 */
[----:B------:R-:W-:Y:S01]  /*1550*/  VIADD R0, R0, 0xfffffc00 ;  /* 0xfffffc0000007836 */ /* 0x000fe20000000000 */
[----:B------:R-:W-:Y:S01]  /*1560*/  BSSY.RECONVERGENT B1, `(.L_x_23) ;  /* 0x000002f000017945 */ /* 0x000fe20003800200 */
[----:B------:R-:W-:-:S03]  /*1570*/  CS2R R18, SRZ ;  /* 0x0000000000127805 */ /* 0x000fc6000001ff00 */
[----:B------:R-:W-:Y:S02]  /*1580*/  SHF.R.U32.HI R7, RZ, 0x6, R0 ;  /* 0x00000006ff077819 */ /* 0x000fe40000011600 */
[----:B------:R-:W-:Y:S02]  /*1590*/  ISETP.GE.U32.AND P0, PT, R0, 0x80, PT ;  /* 0x000000800000780c */ /* 0x000fe40003f06070 */
[C---:B------:R-:W-:Y:S02]  /*15a0*/  IADD3 R0, PT, PT, -R7.reuse, 0x13, RZ ;  /* 0x0000001307007810 */ /* 0x040fe40007ffe1ff */
[----:B------:R-:W-:Y:S02]  /*15b0*/  IADD3 R21, PT, PT, -R7, 0xf, RZ ;  /* 0x0000000f07157810 */ /* 0x000fe40007ffe1ff */
[----:B------:R-:W-:-:S04]  /*15c0*/  SEL R0, R0, 0x12, P0 ;  /* 0x0000001200007807 */ /* 0x000fc80000000000 */
[----:B------:R-:W-:-:S13]  /*15d0*/  ISETP.GE.AND P0, PT, R21, R0, PT ;  /* 0x000000001500720c */ /* 0x000fda0003f06270 */
[----:B------:R-:W-:Y:S05]  /*15e0*/  @P0 BRA `(.L_x_24) ;  /* 0x0000000000980947 */ /* 0x000fea0003800000 */
[----:B------:R-:W0:Y:S01]  /*15f0*/  LDC.64 R8, c[0x0][0x358] ;  /* 0x0000d600ff087b82 */ /* 0x000e220000000a00 */
[C---:B------:R-:W-:Y:S01]  /*1600*/  SHF.L.U64.HI R13, R11.reuse, 0xb, R14 ;  /* 0x0000000b0b0d7819 */ /* 0x040fe2000001020e */
[----:B------:R-:W-:Y:S01]  /*1610*/  BSSY.RECONVERGENT B2, `(.L_x_25) ;  /* 0x0000022000027945 */ /* 0x000fe20003800200 */
[----:B------:R-:W-:Y:S01]  /*1620*/  IMAD.SHL.U32 R11, R11, 0x800, RZ ;  /* 0x000008000b0b7824 */ /* 0x000fe200078e00ff */
[----:B------:R-:W-:Y:S01]  /*1630*/  IADD3 R15, PT, PT, RZ, -R7, -R0 ;  /* 0x80000007ff0f7210 */ /* 0x000fe20007ffe800 */
[----:B------:R-:W-:Y:S01]  /*1640*/  IMAD.MOV.U32 R14, RZ, RZ, RZ ;  /* 0x000000ffff0e7224 */ /* 0x000fe200078e00ff */
[----:B------:R-:W-:Y:S02]  /*1650*/  CS2R R18, SRZ ;  /* 0x0000000000127805 */ /* 0x000fe4000001ff00 */
[----:B------:R-:W-:Y:S01]  /*1660*/  LOP3.LUT R13, R13, 0x80000000, RZ, 0xfc, !PT ;  /* 0x800000000d0d7812 */ /* 0x000fe200078efcff */
[----:B------:R-:W1:Y:S06]  /*1670*/  LDC.64 R2, c[0x4][RZ] ;  /* 0x01000000ff027b82 */ /* 0x000e6c0000000a00 */
.L_x_26:
[----:B0-----:R-:W-:Y:S01]  /*1680*/  R2UR UR6, R8 ;  /* 0x00000000080672ca */ /* 0x001fe200000e0000 */
[----:B-1----:R-:W-:Y:S01]  /*1690*/  IMAD.WIDE R4, R21, 0x8, R2 ;  /* 0x0000000815047825 */ /* 0x002fe200078e0202 */
[----:B------:R-:W-:-:S13]  /*16a0*/  R2UR UR7, R9 ;  /* 0x00000000090772ca */ /* 0x000fda00000e0000 */
[----:B------:R-:W2:Y:S01]  /*16b0*/  LDG.E.64.CONSTANT R4, desc[UR6][R4.64] ;  /* 0x0000000604047981 */ /* 0x000ea2000c1e9b00 */
[----:B------:R-:W-:Y:S02]  /*16c0*/  VIADD R15, R15, 0x1 ;  /* 0x000000010f0f7836 */ /* 0x000fe40000000000 */
[----:B------:R-:W-:Y:S02]  /*16d0*/  VIADD R21, R21, 0x1 ;  /* 0x0000000115157836 */ /* 0x000fe40000000000 */
[----:B--2---:R-:W-:-:S04]  /*16e0*/  IMAD.WIDE.U32 R18, P2, R4, R11, R18 ;  /* 0x0000000b04127225 */ /* 0x004fc80007840012 */
[----:B------:R-:W-:Y:S02]  /*16f0*/  IMAD R23, R4, R13, RZ ;  /* 0x0000000d04177224 */ /* 0x000fe400078e02ff */
[CC--:B------:R-:W-:Y:S02]  /*1700*/  IMAD R16, R5.reuse, R11.reuse, RZ ;  /* 0x0000000b05107224 */ /* 0x0c0fe400078e02ff */
[----:B------:R-:W-:Y:S01]  /*1710*/  IMAD.HI.U32 R25, R5, R11, RZ ;  /* 0x0000000b05197227 */ /* 0x000fe200078e00ff */
[----:B------:R-:W-:-:S03]  /*1720*/  IADD3 R19, P0, PT, R23, R19, RZ ;  /* 0x0000001317137210 */ /* 0x000fc60007f1e0ff */
[----:B------:R-:W-:Y:S01]  /*1730*/  IMAD R23, R14, 0x8, R1 ;  /* 0x000000080e177824 */ /* 0x000fe200078e0201 */
[----:B------:R-:W-:Y:S01]  /*1740*/  IADD3 R19, P1, PT, R16, R19, RZ ;  /* 0x0000001310137210 */ /* 0x000fe20007f3e0ff */
[----:B------:R-:W-:-:S04]  /*1750*/  IMAD.HI.U32 R16, R4, R13, RZ ;  /* 0x0000000d04107227 */ /* 0x000fc800078e00ff */
[----:B------:R-:W-:Y:S01]  /*1760*/  IMAD.X R4, RZ, RZ, R16, P2 ;  /* 0x000000ffff047224 */ /* 0x000fe200010e0610 */
[----:B------:R0:W-:Y:S01]  /*1770*/  STL.64 [R23], R18 ;  /* 0x0000001217007387 */ /* 0x0001e20000100a00 */
[----:B------:R-:W-:-:S03]  /*1780*/  IMAD.HI.U32 R16, R5, R13, RZ ;  /* 0x0000000d05107227 */ /* 0x000fc600078e00ff */
[----:B------:R-:W-:Y:S01]  /*1790*/  IADD3.X R4, P0, PT, R25, R4, RZ, P0, !PT ;  /* 0x0000000419047210 */ /* 0x000fe2000071e4ff */
[----:B------:R-:W-:Y:S02]  /*17a0*/  IMAD R5, R5, R13, RZ ;  /* 0x0000000d05057224 */ /* 0x000fe400078e02ff */
[----:B------:R-:W-:-:S03]  /*17b0*/  VIADD R14, R14, 0x1 ;  /* 0x000000010e0e7836 */ /* 0x000fc60000000000 */
[----:B------:R-:W-:Y:S01]  /*17c0*/  IADD3.X R5, P1, PT, R5, R4, RZ, P1, !PT ;  /* 0x0000000405057210 */ /* 0x000fe20000f3e4ff */
[----:B------:R-:W-:Y:S01]  /*17d0*/  IMAD.X R4, RZ, RZ, R16, P0 ;  /* 0x000000ffff047224 */ /* 0x000fe200000e0610 */
[----:B------:R-:W-:-:S03]  /*17e0*/  ISETP.NE.AND P0, PT, R15, -0xf, PT ;  /* 0xfffffff10f00780c */ /* 0x000fc60003f05270 */
[----:B------:R-:W-:Y:S02]  /*17f0*/  IMAD.X R4, RZ, RZ, R4, P1 ;  /* 0x000000ffff047224 */ /* 0x000fe400008e0604 */
[----:B0-----:R-:W-:Y:S02]  /*1800*/  IMAD.MOV.U32 R18, RZ, RZ, R5 ;  /* 0x000000ffff127224 */ /* 0x001fe400078e0005 */
[----:B------:R-:W-:-:S06]  /*1810*/  IMAD.MOV.U32 R19, RZ, RZ, R4 ;  /* 0x000000ffff137224 */ /* 0x000fcc00078e0004 */
[----:B------:R-:W-:Y:S05]  /*1820*/  @P0 BRA `(.L_x_26) ;  /* 0xfffffffc00940947 */ /* 0x000fea000383ffff */
[----:B------:R-:W-:Y:S05]  /*1830*/  BSYNC.RECONVERGENT B2 ;  /* 0x0000000000027941 */ /* 0x000fea0003800200 */
.L_x_25:
[----:B------:R-:W-:-:S07]  /*1840*/  IMAD.MOV.U32 R21, RZ, RZ, R0 ;  /* 0x000000ffff157224 */ /* 0x000fce00078e0000 */
.L_x_24:
[----:B------:R-:W-:Y:S05]  /*1850*/  BSYNC.RECONVERGENT B1 ;  /* 0x0000000000017941 */ /* 0x000fea0003800200 */
.L_x_23:
[----:B------:R-:W-:Y:S01]  /*1860*/  LOP3.LUT P0, R23, R6, 0x3f, RZ, 0xc0, !PT ;  /* 0x0000003f06177812 */ /* 0x000fe2000780c0ff */
[----:B------:R-:W-:-:S04]  /*1870*/  IMAD.IADD R0, R7, 0x1, R21 ;  /* 0x0000000107007824 */ /* 0x000fc800078e0215 */
[----:B------:R-:W-:-:S05]  /*1880*/  IMAD.U32 R21, R0, 0x8, R1 ;  /* 0x0000000800157824 */ /* 0x000fca00078e0001 */
[----:B------:R0:W-:Y:S04]  /*1890*/  STL.64 [R21+-0x78], R18 ;  /* 0xffff881215007387 */ /* 0x0001e80000100a00 */
[----:B------:R-:W2:Y:S04]  /*18a0*/  @P0 LDL.64 R8, [R1+0x8] ;  /* 0x0000080001080983 */ /* 0x000ea80000100a00 */
[----:B------:R-:W3:Y:S04]  /*18b0*/  LDL.64 R2, [R1+0x10] ;  /* 0x0000100001027983 */ /* 0x000ee80000100a00 */
[----:B------:R-:W4:Y:S01]  /*18c0*/  LDL.64 R4, [R1+0x18] ;  /* 0x0000180001047983 */ /* 0x000f220000100a00 */
[----:B------:R-:W-:Y:S01]  /*18d0*/  @P0 LOP3.LUT R0, R23, 0x3f, RZ, 0x3c, !PT ;  /* 0x0000003f17000812 */ /* 0x000fe200078e3cff */
[----:B------:R-:W-:Y:S01]  /*18e0*/  BSSY.RECONVERGENT B1, `(.L_x_27) ;  /* 0x0000034000017945 */ /* 0x000fe20003800200 */
[----:B--2---:R-:W-:-:S02]  /*18f0*/  @P0 SHF.R.U64 R7, R8, 0x1, R9 ;  /* 0x0000000108070819 */ /* 0x004fc40000001209 */
[----:B------:R-:W-:Y:S02]  /*1900*/  @P0 SHF.R.U32.HI R9, RZ, 0x1, R9 ;  /* 0x00000001ff090819 */ /* 0x000fe40000011609 */
[CC--:B---3--:R-:W-:Y:S02]  /*1910*/  @P0 SHF.L.U32 R11, R2.reuse, R23.reuse, RZ ;  /* 0x00000017020b0219 */ /* 0x0c8fe400000006ff */
[----:B------:R-:W-:Y:S02]  /*1920*/  @P0 SHF.R.U64 R6, R7, R0, R9 ;  /* 0x0000000007060219 */ /* 0x000fe40000001209 */
[--C-:B------:R-:W-:Y:S02]  /*1930*/  @P0 SHF.R.U32.HI R15, RZ, 0x1, R3.reuse ;  /* 0x00000001ff0f0819 */ /* 0x100fe40000011603 */
[C-C-:B------:R-:W-:Y:S02]  /*1940*/  @P0 SHF.R.U64 R13, R2.reuse, 0x1, R3.reuse ;  /* 0x00000001020d0819 */ /* 0x140fe40000001203 */
[----:B------:R-:W-:-:S02]  /*1950*/  @P0 SHF.L.U64.HI R8, R2, R23, R3 ;  /* 0x0000001702080219 */ /* 0x000fc40000010203 */
[----:B------:R-:W-:Y:S02]  /*1960*/  @P0 SHF.R.U32.HI R7, RZ, R0, R9 ;  /* 0x00000000ff070219 */ /* 0x000fe40000011609 */
[----:B------:R-:W-:Y:S02]  /*1970*/  @P0 LOP3.LUT R2, R11, R6, RZ, 0xfc, !PT ;  /* 0x000000060b020212 */ /* 0x000fe400078efcff */
[----:B----4-:R-:W-:Y:S02]  /*1980*/  @P0 SHF.L.U32 R9, R4, R23, RZ ;  /* 0x0000001704090219 */ /* 0x010fe400000006ff */
[----:B------:R-:W-:Y:S02]  /*1990*/  @P0 SHF.R.U64 R14, R13, R0, R15 ;  /* 0x000000000d0e0219 */ /* 0x000fe4000000120f */
[----:B------:R-:W-:Y:S01]  /*19a0*/  @P0 LOP3.LUT R3, R8, R7, RZ, 0xfc, !PT ;  /* 0x0000000708030212 */ /* 0x000fe200078efcff */
[----:B------:R-:W-:Y:S01]  /*19b0*/  IMAD.SHL.U32 R8, R2, 0x4, RZ ;  /* 0x0000000402087824 */ /* 0x000fe200078e00ff */
[----:B------:R-:W-:-:S02]  /*19c0*/  @P0 SHF.L.U64.HI R7, R4, R23, R5 ;  /* 0x0000001704070219 */ /* 0x000fc40000010205 */
[----:B------:R-:W-:Y:S02]  /*19d0*/  @P0 LOP3.LUT R4, R9, R14, RZ, 0xfc, !PT ;  /* 0x0000000e09040212 */ /* 0x000fe400078efcff */
[----:B------:R-:W-:Y:S02]  /*19e0*/  @P0 SHF.R.U32.HI R0, RZ, R0, R15 ;  /* 0x00000000ff000219 */ /* 0x000fe4000001160f */
[----:B------:R-:W-:Y:S02]  /*19f0*/  SHF.L.U64.HI R9, R2, 0x2, R3 ;  /* 0x0000000202097819 */ /* 0x000fe40000010203 */
[----:B------:R-:W-:Y:S02]  /*1a00*/  @P0 LOP3.LUT R5, R7, R0, RZ, 0xfc, !PT ;  /* 0x0000000007050212 */ /* 0x000fe400078efcff */
[----:B------:R-:W-:Y:S02]  /*1a10*/  SHF.L.W.U32.HI R3, R3, 0x2, R4 ;  /* 0x0000000203037819 */ /* 0x000fe40000010e04 */
[----:B------:R-:W-:-:S02]  /*1a20*/  IADD3 RZ, P0, PT, RZ, -R8, RZ ;  /* 0x80000008ffff7210 */ /* 0x000fc40007f1e0ff */
[----:B------:R-:W-:Y:S02]  /*1a30*/  LOP3.LUT R0, RZ, R9, RZ, 0x33, !PT ;  /* 0x00000009ff007212 */ /* 0x000fe400078e33ff */
[----:B------:R-:W-:Y:S02]  /*1a40*/  SHF.L.W.U32.HI R4, R4, 0x2, R5 ;  /* 0x0000000204047819 */ /* 0x000fe40000010e05 */
[----:B------:R-:W-:Y:S02]  /*1a50*/  LOP3.LUT R2, RZ, R3, RZ, 0x33, !PT ;  /* 0x00000003ff027212 */ /* 0x000fe400078e33ff */
[----:B------:R-:W-:Y:S02]  /*1a60*/  IADD3.X R6, P0, PT, RZ, R0, RZ, P0, !PT ;  /* 0x00000000ff067210 */ /* 0x000fe4000071e4ff */
[----:B------:R-:W-:Y:S02]  /*1a70*/  LOP3.LUT R7, RZ, R4, RZ, 0x33, !PT ;  /* 0x00000004ff077212 */ /* 0x000fe400078e33ff */
[----:B------:R-:W-:-:S02]  /*1a80*/  IADD3.X R0, P1, PT, RZ, R2, RZ, P0, !PT ;  /* 0x00000002ff007210 */ /* 0x000fc4000073e4ff */
[----:B------:R-:W-:-:S03]  /*1a90*/  ISETP.GT.U32.AND P2, PT, R3, -0x1, PT ;  /* 0xffffffff0300780c */ /* 0x000fc60003f44070 */
[----:B------:R-:W-:Y:S01]  /*1aa0*/  IMAD.X R7, RZ, RZ, R7, P1 ;  /* 0x000000ffff077224 */ /* 0x000fe200008e0607 */
[----:B------:R-:W-:-:S04]  /*1ab0*/  ISETP.GT.AND.EX P0, PT, R4, -0x1, PT, P2 ;  /* 0xffffffff0400780c */ /* 0x000fc80003f04320 */
[----:B------:R-:W-:Y:S02]  /*1ac0*/  SEL R2, R4, R7, P0 ;  /* 0x0000000704027207 */ /* 0x000fe40000000000 */
[----:B------:R-:W-:Y:S02]  /*1ad0*/  SEL R13, R3, R0, P0 ;  /* 0x00000000030d7207 */ /* 0x000fe40000000000 */
[----:B------:R-:W-:Y:S02]  /*1ae0*/  ISETP.NE.U32.AND P1, PT, R2, RZ, PT ;  /* 0x000000ff0200720c */ /* 0x000fe40003f25070 */
[----:B------:R-:W-:Y:S02]  /*1af0*/  SEL R9, R9, R6, P0 ;  /* 0x0000000609097207 */ /* 0x000fe40000000000 */
[----:B------:R-:W-:Y:S01]  /*1b00*/  SEL R3, R13, R2, !P1 ;  /* 0x000000020d037207 */ /* 0x000fe20004800000 */
[----:B------:R-:W-:-:S05]  /*1b10*/  @!P0 IMAD.MOV R8, RZ, RZ, -R8 ;  /* 0x000000ffff088224 */ /* 0x000fca00078e0a08 */
[----:B------:R-:W1:Y:S02]  /*1b20*/  FLO.U32 R3, R3 ;  /* 0x0000000300037300 */ /* 0x000e6400000e0000 */
[C---:B-1----:R-:W-:Y:S02]  /*1b30*/  IADD3 R7, PT, PT, -R3.reuse, 0x1f, RZ ;  /* 0x0000001f03077810 */ /* 0x042fe40007ffe1ff */
[----:B------:R-:W-:-:S03]  /*1b40*/  IADD3 R0, PT, PT, -R3, 0x3f, RZ ;  /* 0x0000003f03007810 */ /* 0x000fc60007ffe1ff */
[----:B------:R-:W-:-:S05]  /*1b50*/  @P1 IMAD.MOV R0, RZ, RZ, R7 ;  /* 0x000000ffff001224 */ /* 0x000fca00078e0207 */
[----:B------:R-:W-:-:S13]  /*1b60*/  ISETP.NE.AND P1, PT, R0, RZ, PT ;  /* 0x000000ff0000720c */ /* 0x000fda0003f25270 */
[----:B0-----:R-:W-:Y:S05]  /*1b70*/  @!P1 BRA `(.L_x_28) ;  /* 0x0000000000289947 */ /* 0x001fea0003800000 */
[--C-:B------:R-:W-:Y:S02]  /*1b80*/  SHF.R.U64 R7, R8, 0x1, R9.reuse ;  /* 0x0000000108077819 */ /* 0x100fe40000001209 */
[C---:B------:R-:W-:Y:S02]  /*1b90*/  LOP3.LUT R3, R0.reuse, 0x3f, RZ, 0xc0, !PT ;  /* 0x0000003f00037812 */ /* 0x040fe400078ec0ff */
[----:B------:R-:W-:Y:S02]  /*1ba0*/  SHF.R.U32.HI R9, RZ, 0x1, R9 ;  /* 0x00000001ff097819 */ /* 0x000fe40000011609 */
[----:B------:R-:W-:Y:S02]  /*1bb0*/  LOP3.LUT R6, R0, 0x3f, RZ, 0xc, !PT ;  /* 0x0000003f00067812 */ /* 0x000fe400078e0cff */
[CC--:B------:R-:W-:Y:S02]  /*1bc0*/  SHF.L.U64.HI R11, R13.reuse, R3.reuse, R2 ;  /* 0x000000030d0b7219 */ /* 0x0c0fe40000010202 */
[----:B------:R-:W-:-:S02]  /*1bd0*/  SHF.L.U32 R3, R13, R3, RZ ;  /* 0x000000030d037219 */ /* 0x000fc400000006ff */
[-CC-:B------:R-:W-:Y:S02]  /*1be0*/  SHF.R.U64 R2, R7, R6.reuse, R9.reuse ;  /* 0x0000000607027219 */ /* 0x180fe40000001209 */
[----:B------:R-:W-:Y:S02]  /*1bf0*/  SHF.R.U32.HI R6, RZ, R6, R9 ;  /* 0x00000006ff067219 */ /* 0x000fe40000011609 */
[----:B------:R-:W-:Y:S02]  /*1c00*/  LOP3.LUT R13, R3, R2, RZ, 0xfc, !PT ;  /* 0x00000002030d7212 */ /* 0x000fe400078efcff */
[----:B------:R-:W-:-:S07]  /*1c10*/  LOP3.LUT R2, R11, R6, RZ, 0xfc, !PT ;  /* 0x000000060b027212 */ /* 0x000fce00078efcff */
.L_x_28:
[----:B------:R-:W-:Y:S05]  /*1c20*/  BSYNC.RECONVERGENT B1 ;  /* 0x0000000000017941 */ /* 0x000fea0003800200 */
.L_x_27:
[----:B------:R-:W-:Y:S01]  /*1c30*/  IMAD.WIDE.U32 R8, R13, 0x2168c235, RZ ;  /* 0x2168c2350d087825 */ /* 0x000fe200078e00ff */
[----:B------:R-:W-:-:S03]  /*1c40*/  SHF.R.U32.HI R5, RZ, 0x1e, R5 ;  /* 0x0000001eff057819 */ /* 0x000fc60000011605 */
[----:B------:R-:W-:Y:S01]  /*1c50*/  IMAD.MOV.U32 R6, RZ, RZ, R9 ;  /* 0x000000ffff067224 */ /* 0x000fe200078e0009 */
[----:B------:R-:W-:Y:S01]  /*1c60*/  IADD3 RZ, P1, PT, R8, R8, RZ ;  /* 0x0000000808ff7210 */ /* 0x000fe20007f3e0ff */
[----:B------:R-:W-:Y:S01]  /*1c70*/  IMAD.MOV.U32 R7, RZ, RZ, RZ ;  /* 0x000000ffff077224 */ /* 0x000fe200078e00ff */
[----:B------:R-:W-:Y:S01]  /*1c80*/  LEA.HI R4, R4, R5, RZ, 0x1 ;  /* 0x0000000504047211 */ /* 0x000fe200078f08ff */
[----:B------:R-:W-:-:S04]  /*1c90*/  IMAD.HI.U32 R3, R2, -0x36f0255e, RZ ;  /* 0xc90fdaa202037827 */ /* 0x000fc800078e00ff */
[----:B------:R-:W-:-:S04]  /*1ca0*/  IMAD.WIDE.U32 R6, R13, -0x36f0255e, R6 ;  /* 0xc90fdaa20d067825 */ /* 0x000fc800078e0006 */
[C---:B------:R-:W-:Y:S02]  /*1cb0*/  IMAD R9, R2.reuse, -0x36f0255e, RZ ;  /* 0xc90fdaa202097824 */ /* 0x040fe400078e02ff */
[----:B------:R-:W-:-:S04]  /*1cc0*/  IMAD.WIDE.U32 R6, P2, R2, 0x2168c235, R6 ;  /* 0x2168c23502067825 */ /* 0x000fc80007840006 */
[----:B------:R-:W-:Y:S01]  /*1cd0*/  IMAD.X R2, RZ, RZ, R3, P2 ;  /* 0x000000ffff027224 */ /* 0x000fe200010e0603 */
[----:B------:R-:W-:Y:S02]  /*1ce0*/  IADD3 R3, P2, PT, R9, R7, RZ ;  /* 0x0000000709037210 */ /* 0x000fe40007f5e0ff */
[----:B------:R-:W-:Y:S02]  /*1cf0*/  IADD3.X RZ, P1, PT, R6, R6, RZ, P1, !PT ;  /* 0x0000000606ff7210 */ /* 0x000fe40000f3e4ff */
[C---:B------:R-:W-:Y:S01]  /*1d00*/  ISETP.GT.U32.AND P3, PT, R3.reuse, RZ, PT ;  /* 0x000000ff0300720c */ /* 0x040fe20003f64070 */
[----:B------:R-:W-:Y:S01]  /*1d10*/  IMAD.X R2, RZ, RZ, R2, P2 ;  /* 0x000000ffff027224 */ /* 0x000fe200010e0602 */
[----:B------:R-:W-:-:S04]  /*1d20*/  IADD3.X R6, P2, PT, R3, R3, RZ, P1, !PT ;  /* 0x0000000303067210 */ /* 0x000fc80000f5e4ff */
[C---:B------:R-:W-:Y:S01]  /*1d30*/  ISETP.GT.AND.EX P1, PT, R2.reuse, RZ, PT, P3 ;  /* 0x000000ff0200720c */ /* 0x040fe20003f24330 */
[----:B------:R-:W-:-:S03]  /*1d40*/  IMAD.X R7, R2, 0x1, R2, P2 ;  /* 0x0000000102077824 */ /* 0x000fc600010e0602 */
[----:B------:R-:W-:Y:S02]  /*1d50*/  SEL R6, R6, R3, P1 ;  /* 0x0000000306067207 */ /* 0x000fe40000800000 */
[----:B------:R-:W-:Y:S02]  /*1d60*/  SEL R3, R7, R2, P1 ;  /* 0x0000000207037207 */ /* 0x000fe40000800000 */
[----:B------:R-:W-:Y:S02]  /*1d70*/  IADD3 R2, P2, PT, R6, 0x1, RZ ;  /* 0x0000000106027810 */ /* 0x000fe40007f5e0ff */
[----:B------:R-:W-:Y:S02]  /*1d80*/  SEL R7, RZ, 0xffffffff, !P1 ;  /* 0xffffffffff077807 */ /* 0x000fe40004800000 */
[----:B------:R-:W-:Y:S01]  /*1d90*/  LOP3.LUT P1, R17, R17, 0x80000000, RZ, 0xc0, !PT ;  /* 0x8000000011117812 */ /* 0x000fe2000782c0ff */
[----:B------:R-:W-:Y:S02]  /*1da0*/  IMAD.X R3, RZ, RZ, R3, P2 ;  /* 0x000000ffff037224 */ /* 0x000fe400010e0603 */
[----:B------:R-:W-:Y:S01]  /*1db0*/  IMAD.IADD R0, R7, 0x1, -R0 ;  /* 0x0000000107007824 */ /* 0x000fe200078e0a00 */
[----:B------:R-:W-:-:S02]  /*1dc0*/  @!P0 LOP3.LUT R17, R17, 0x80000000, RZ, 0x3c, !PT ;  /* 0x8000000011118812 */ /* 0x000fc400078e3cff */
[----:B------:R-:W-:Y:S01]  /*1dd0*/  SHF.R.U64 R2, R2, 0xa, R3 ;  /* 0x0000000a02027819 */ /* 0x000fe20000001203 */
[----:B------:R-:W-:-:S03]  /*1de0*/  IMAD.SHL.U32 R0, R0, 0x100000, RZ ;  /* 0x0010000000007824 */ /* 0x000fc600078e00ff */
[----:B------:R-:W-:-:S03]  /*1df0*/  IADD3 R2, P2, PT, R2, 0x1, RZ ;  /* 0x0000000102027810 */ /* 0x000fc60007f5e0ff */
[----:B------:R-:W-:Y:S01]  /*1e00*/  @P1 IMAD.MOV R4, RZ, RZ, -R4 ;  /* 0x000000ffff041224 */ /* 0x000fe200078e0a04 */
[----:B------:R-:W-:-:S04]  /*1e10*/  LEA.HI.X R3, R3, RZ, RZ, 0x16, P2 ;  /* 0x000000ff03037211 */ /* 0x000fc800010fb4ff */
[--C-:B------:R-:W-:Y:S02]  /*1e20*/  SHF.R.U64 R2, R2, 0x1, R3.reuse ;  /* 0x0000000102027819 */ /* 0x100fe40000001203 */
[----:B------:R-:W-:Y:S02]  /*1e30*/  SHF.R.U32.HI R3, RZ, 0x1, R3 ;  /* 0x00000001ff037819 */ /* 0x000fe40000011603 */
[----:B------:R-:W-:-:S04]  /*1e40*/  IADD3 R11, P2, P3, RZ, RZ, R2 ;  /* 0x000000ffff0b7210 */ /* 0x000fc80007b5e002 */
[----:B------:R-:W-:-:S04]  /*1e50*/  IADD3.X R0, PT, PT, R0, 0x3fe00000, R3, P2, P3 ;  /* 0x3fe0000000007810 */ /* 0x000fc800017e6403 */
[----:B------:R-:W-:-:S07]  /*1e60*/  LOP3.LUT R14, R0, R17, RZ, 0xfc, !PT ;  /* 0x00000011000e7212 */ /* 0x000fce00078efcff */
.L_x_22:
[----:B------:R-:W-:Y:S02]  /*1e70*/  IMAD.MOV.U32 R13, RZ, RZ, 0x0 ;  /* 0x00000000ff0d7424 */ /* 0x000fe400078e00ff */
[----:B------:R-:W-:Y:S02]  /*1e80*/  IMAD.MOV.U32 R0, RZ, RZ, R4 ;  /* 0x000000ffff007224 */ /* 0x000fe400078e0004 */
[----:B------:R-:W-:Y:S02]  /*1e90*/  IMAD.MOV.U32 R2, RZ, RZ, R11 ;  /* 0x000000ffff027224 */ /* 0x000fe400078e000b */
[----:B------:R-:W-:Y:S01]  /*1ea0*/  IMAD.MOV.U32 R3, RZ, RZ, R14 ;  /* 0x000000ffff037224 */ /* 0x000fe200078e000e */
[----:B------:R-:W-:Y:S06]  /*1eb0*/  RET.REL.NODEC R12 `(_Z15update_parallelPfii) ;  /* 0xffffffe00c507950 */ /* 0x000fec0003c3ffff */
.L_x_29:
[----:B------:R-:W-:-:S00]  /*1ec0*/  BRA `(.L_x_29) ;  /* 0xfffffffc00fc7947 */ /* 0x000fc0000383ffff */
[----:B------:R-:W-:-:S00]  /*1ed0*/  NOP ;  /* 0x0000000000007918 */ /* 0x000fc00000000000 */
        /* <DEDUP_REMOVED lines=10> */
.L_x_31:


//--------------------- .nv.global.init           --------------------------
	.section	.nv.global.init,"aw",@progbits
	.align	16
.nv.global.init:
	.type		__cudart_sin_cos_coeffs,@object
	.size		__cudart_sin_cos_coeffs,(__cudart_i2opi_d - __cudart_sin_cos_coeffs)
__cudart_sin_cos_coeffs:
        /*0000*/ 	.byte	0x46, 0xd2, 0xb0, 0x2c, 0xf1, 0xe5, 0x5a, 0xbe, 0x92, 0xe3, 0xac, 0x69, 0xe3, 0x1d, 0xc7, 0x3e
        /*0010*/ 	.byte	0xa1, 0x62, 0xdb, 0x19, 0xa0, 0x01, 0x2a, 0xbf, 0x18, 0x08, 0x11, 0x11, 0x11, 0x11, 0x81, 0x3f
        /*0020*/ 	.byte	0x54, 0x55, 0x55, 0x55, 0x55, 0x55, 0xc5, 0xbf, 0x00, 0x00, 0x00, 0x00, 0x00, 0x00, 0x00, 0x00
        /*0030*/ 	.byte	0x00, 0x00, 0x00, 0x00, 0x00, 0x00, 0x00, 0x00, 0x64, 0x81, 0xfd, 0x20, 0x83, 0xff, 0xa8, 0xbd
        /*0040*/ 	.byte	0x28, 0x85, 0xef, 0xc1, 0xa7, 0xee, 0x21, 0x3e, 0xd9, 0xe6, 0x06, 0x8e, 0x4f, 0x7e, 0x92, 0xbe
        /*0050*/ 	.byte	0xe9, 0xbc, 0xdd, 0x19, 0xa0, 0x01, 0xfa, 0x3e, 0x47, 0x5d, 0xc1, 0x16, 0x6c, 0xc1, 0x56, 0xbf
        /*0060*/ 	.byte	0x51, 0x55, 0x55, 0x55, 0x55, 0x55, 0xa5, 0x3f, 0x00, 0x00, 0x00, 0x00, 0x00, 0x00, 0xe0, 0xbf
        /*0070*/ 	.byte	0x00, 0x00, 0x00, 0x00, 0x00, 0x00, 0xf0, 0x3f, 0x00, 0x00, 0x00, 0x00, 0x00, 0x00, 0x00, 0x00
	.type		__cudart_i2opi_d,@object
	.size		__cudart_i2opi_d,(.L_0 - __cudart_i2opi_d)
__cudart_i2opi_d:
        /* <DEDUP_REMOVED lines=9> */
.L_0:


//--------------------- .nv.shared.reserved.0     --------------------------
	.section	.nv.shared.reserved.0,"aw",@nobits
	.weak		__nv_reservedSMEM_offset_0_alias
	.size		__nv_reservedSMEM_offset_0_alias, 0, 64
	.other		__nv_reservedSMEM_offset_0_alias,@"STO_CUDA_RESERVED_SHARED STV_DEFAULT"
__nv_reservedSMEM_offset_0_alias:
	.zero		0
	.zero		64


//--------------------- .nv.constant0._Z15update_parallelPfii --------------------------
	.section	.nv.constant0._Z15update_parallelPfii,"a",@progbits
	.sectionflags	@""
	.align	4
.nv.constant0._Z15update_parallelPfii:
	.zero		912


//--------------------- SYMBOLS --------------------------

	.type		.nv.reservedSmem.offset0,@object
	.size		.nv.reservedSmem.offset0,0x4
